//
// Generated by NVIDIA NVVM Compiler
//
// Compiler Build ID: CL-36424714
// Cuda compilation tools, release 13.0, V13.0.88
// Based on NVVM 20.0.0
//

.version 9.0
.target sm_100
.address_size 64

	// .globl	_Z28gq58x3_kernel_generate_arrayP12gq58x3_statePjPl
// _ZZ28gq58x3_kernel_generate_arrayP12gq58x3_statePjPlE2xP has been demoted
// _ZZ28gq58x3_kernel_generate_arrayP12gq58x3_statePjPlE2xN has been demoted
// _ZZ28gq58x3_kernel_generate_arrayP12gq58x3_statePjPlE1a has been demoted
// _ZZ34gq58x3_kernel_generate_array_floatP12gq58x3_statePfPlE2xP has been demoted
// _ZZ34gq58x3_kernel_generate_array_floatP12gq58x3_statePfPlE2xN has been demoted
// _ZZ34gq58x3_kernel_generate_array_floatP12gq58x3_statePfPlE1a has been demoted
// _ZZ35gq58x3_kernel_generate_array_doubleP12gq58x3_statePdPlE2xP has been demoted
// _ZZ35gq58x3_kernel_generate_array_doubleP12gq58x3_statePdPlE2xN has been demoted
// _ZZ35gq58x3_kernel_generate_array_doubleP12gq58x3_statePdPlE1a has been demoted

.visible .entry _Z28gq58x3_kernel_generate_arrayP12gq58x3_statePjPl(
	.param .u64 .ptr .align 1 _Z28gq58x3_kernel_generate_arrayP12gq58x3_statePjPl_param_0,
	.param .u64 .ptr .align 1 _Z28gq58x3_kernel_generate_arrayP12gq58x3_statePjPl_param_1,
	.param .u64 .ptr .align 1 _Z28gq58x3_kernel_generate_arrayP12gq58x3_statePjPl_param_2
)
{
	.reg .pred 	%p<88>;
	.reg .b16 	%rs<5>;
	.reg .b32 	%r<47>;
	.reg .b64 	%rd<880>;
	// demoted variable
	.shared .align 8 .b8 _ZZ28gq58x3_kernel_generate_arrayP12gq58x3_statePjPlE2xP[1536];
	// demoted variable
	.shared .align 8 .b8 _ZZ28gq58x3_kernel_generate_arrayP12gq58x3_statePjPlE2xN[1536];
	// demoted variable
	.shared .align 4 .b8 _ZZ28gq58x3_kernel_generate_arrayP12gq58x3_statePjPlE1a[768];
	ld.param.u64 	%rd71, [_Z28gq58x3_kernel_generate_arrayP12gq58x3_statePjPl_param_0];
	ld.param.u64 	%rd70, [_Z28gq58x3_kernel_generate_arrayP12gq58x3_statePjPl_param_2];
	cvta.to.global.u64 	%rd72, %rd71;
	cvta.to.global.u64 	%rd73, %rd70;
	mov.u32 	%r7, %tid.x;
	cvt.u16.u32 	%rs2, %r7;
	mul.hi.u16 	%rs3, %rs2, 5462;
	mul.lo.s16 	%rs4, %rs3, 12;
	sub.s16 	%rs1, %rs2, %rs4;
	mov.u32 	%r8, %ctaid.x;
	mov.u32 	%r9, %ntid.x;
	mad.lo.s32 	%r10, %r8, %r9, %r7;
	mul.hi.u32 	%r11, %r10, -1431655765;
	shr.u32 	%r12, %r11, 3;
	cvt.u64.u32 	%rd74, %r12;
	ld.global.u64 	%rd1, [%rd73];
	mul.lo.s64 	%rd2, %rd1, %rd74;
	cvt.u32.u16 	%r13, %rs1;
	mul.wide.u32 	%rd75, %r13, 8;
	add.s64 	%rd76, %rd72, %rd75;
	ld.global.u64 	%rd865, [%rd76+96];
	ld.global.u64 	%rd877, [%rd76];
	setp.eq.s64 	%p1, %rd2, 0;
	mov.u64 	%rd849, %rd865;
	@%p1 bra 	$L__BB0_10;
	mov.b64 	%rd847, 0;
	mov.u64 	%rd861, %rd877;
	mov.u64 	%rd849, %rd865;
	mov.u64 	%rd850, %rd2;
$L__BB0_2:
	mov.u64 	%rd8, %rd850;
	mov.u64 	%rd7, %rd849;
	mov.u64 	%rd6, %rd861;
	and.b64  	%rd78, %rd8, 1;
	setp.eq.b64 	%p2, %rd78, 1;
	not.pred 	%p3, %p2;
	@%p3 bra 	$L__BB0_9;
	setp.eq.s64 	%p4, %rd847, 0;
	mov.u64 	%rd849, %rd6;
	@%p4 bra 	$L__BB0_6;
	mov.b64 	%rd854, 8;
	mov.b64 	%rd853, 48;
	mov.b64 	%rd852, 0;
	mov.u64 	%rd849, %rd6;
$L__BB0_5:
	shr.u64 	%rd82, %rd854, 32;
	shr.u64 	%rd83, %rd849, 32;
	and.b64  	%rd84, %rd854, 4294967295;
	mad.lo.s64 	%rd85, %rd82, 12, %rd84;
	and.b64  	%rd86, %rd849, 4294967295;
	mad.lo.s64 	%rd87, %rd83, 12, %rd86;
	setp.gt.u64 	%p5, %rd85, 4294967295;
	add.s64 	%rd88, %rd85, -4294967284;
	selp.u64 	%rd89, 1, 0, %p5;
	add.s64 	%rd90, %rd82, %rd89;
	selp.b64 	%rd91, %rd88, %rd85, %p5;
	setp.gt.u64 	%p6, %rd87, 4294967295;
	add.s64 	%rd92, %rd87, -4294967284;
	selp.u64 	%rd93, 1, 0, %p6;
	add.s64 	%rd94, %rd83, %rd93;
	selp.b64 	%rd95, %rd92, %rd87, %p6;
	mul.lo.s64 	%rd96, %rd95, %rd90;
	mad.lo.s64 	%rd97, %rd94, %rd91, %rd96;
	shr.u64 	%rd98, %rd97, 26;
	and.b64  	%rd99, %rd97, 67108863;
	shl.b64 	%rd100, %rd97, 32;
	and.b64  	%rd101, %rd100, 288230371856744448;
	mul.lo.s64 	%rd102, %rd90, 144;
	mul.lo.s64 	%rd103, %rd102, %rd94;
	mul.lo.s64 	%rd104, %rd95, %rd91;
	shr.u64 	%rd105, %rd104, 58;
	and.b64  	%rd106, %rd104, 288230376151711743;
	shl.b64 	%rd107, %rd105, 29;
	add.s64 	%rd108, %rd107, %rd106;
	shl.b64 	%rd109, %rd105, 30;
	add.s64 	%rd110, %rd108, %rd109;
	setp.gt.u64 	%p7, %rd110, 288230374541099007;
	add.s64 	%rd111, %rd110, -288230374541099008;
	selp.b64 	%rd112, %rd111, %rd110, %p7;
	mad.lo.s64 	%rd113, %rd98, 805306368, %rd103;
	add.s64 	%rd114, %rd113, %rd101;
	mad.lo.s64 	%rd115, %rd99, -12, %rd114;
	add.s64 	%rd116, %rd115, %rd112;
	add.s64 	%rd117, %rd116, 288230374541099008;
	shr.u64 	%rd118, %rd117, 58;
	and.b64  	%rd119, %rd117, 288230376151711743;
	shl.b64 	%rd120, %rd118, 29;
	add.s64 	%rd121, %rd120, %rd119;
	shl.b64 	%rd122, %rd118, 30;
	add.s64 	%rd123, %rd121, %rd122;
	setp.gt.u64 	%p8, %rd123, 288230374541099007;
	add.s64 	%rd124, %rd123, -288230374541099008;
	selp.b64 	%rd125, %rd124, %rd123, %p8;
	shr.u64 	%rd126, %rd853, 32;
	and.b64  	%rd127, %rd853, 4294967295;
	mad.lo.s64 	%rd128, %rd126, 12, %rd127;
	setp.gt.u64 	%p9, %rd128, 4294967295;
	add.s64 	%rd129, %rd128, -4294967284;
	selp.u64 	%rd130, 1, 0, %p9;
	add.s64 	%rd131, %rd126, %rd130;
	selp.b64 	%rd132, %rd129, %rd128, %p9;
	shr.u64 	%rd133, %rd7, 32;
	and.b64  	%rd134, %rd7, 4294967295;
	mad.lo.s64 	%rd135, %rd133, 12, %rd134;
	setp.gt.u64 	%p10, %rd135, 4294967295;
	add.s64 	%rd136, %rd135, -4294967284;
	selp.b64 	%rd137, %rd136, %rd135, %p10;
	selp.u64 	%rd138, 1, 0, %p10;
	add.s64 	%rd139, %rd133, %rd138;
	mul.lo.s64 	%rd140, %rd132, %rd139;
	mad.lo.s64 	%rd141, %rd131, %rd137, %rd140;
	shr.u64 	%rd142, %rd141, 26;
	and.b64  	%rd143, %rd141, 67108863;
	shl.b64 	%rd144, %rd141, 32;
	and.b64  	%rd145, %rd144, 288230371856744448;
	mul.lo.s64 	%rd146, %rd142, 805306368;
	mul.lo.s64 	%rd147, %rd139, %rd131;
	mul.lo.s64 	%rd148, %rd132, %rd137;
	shr.u64 	%rd149, %rd148, 58;
	and.b64  	%rd150, %rd148, 288230376151711743;
	shl.b64 	%rd151, %rd149, 29;
	add.s64 	%rd152, %rd151, %rd150;
	shl.b64 	%rd153, %rd149, 30;
	add.s64 	%rd154, %rd152, %rd153;
	setp.gt.u64 	%p11, %rd154, 288230374541099007;
	add.s64 	%rd155, %rd154, -288230374541099008;
	selp.b64 	%rd156, %rd155, %rd154, %p11;
	mad.lo.s64 	%rd157, %rd147, 144, %rd146;
	add.s64 	%rd158, %rd157, %rd145;
	mad.lo.s64 	%rd159, %rd143, -12, %rd158;
	add.s64 	%rd160, %rd159, %rd156;
	add.s64 	%rd161, %rd160, 288230374541099008;
	shr.u64 	%rd162, %rd161, 58;
	and.b64  	%rd163, %rd161, 288230376151711743;
	shl.b64 	%rd164, %rd162, 29;
	add.s64 	%rd165, %rd164, %rd163;
	shl.b64 	%rd166, %rd162, 30;
	add.s64 	%rd167, %rd165, %rd166;
	setp.gt.u64 	%p12, %rd167, 288230374541099007;
	add.s64 	%rd168, %rd167, -288230374541099008;
	selp.b64 	%rd169, %rd168, %rd167, %p12;
	setp.lt.u64 	%p13, %rd125, %rd169;
	add.s64 	%rd170, %rd125, 288230374541099008;
	selp.b64 	%rd171, %rd170, %rd125, %p13;
	sub.s64 	%rd849, %rd171, %rd169;
	mul.lo.s64 	%rd172, %rd90, %rd91;
	shl.b64 	%rd173, %rd172, 1;
	shr.u64 	%rd174, %rd172, 25;
	and.b64  	%rd175, %rd173, 67108862;
	shl.b64 	%rd176, %rd172, 33;
	and.b64  	%rd177, %rd176, 288230367561777152;
	mul.lo.s64 	%rd178, %rd102, %rd90;
	mul.lo.s64 	%rd179, %rd91, %rd91;
	shr.u64 	%rd180, %rd179, 58;
	and.b64  	%rd181, %rd179, 288230376151711743;
	shl.b64 	%rd182, %rd180, 29;
	add.s64 	%rd183, %rd182, %rd181;
	shl.b64 	%rd184, %rd180, 30;
	add.s64 	%rd185, %rd183, %rd184;
	setp.gt.u64 	%p14, %rd185, 288230374541099007;
	add.s64 	%rd186, %rd185, -288230374541099008;
	selp.b64 	%rd187, %rd186, %rd185, %p14;
	mad.lo.s64 	%rd188, %rd174, 805306368, %rd178;
	add.s64 	%rd189, %rd188, %rd177;
	mad.lo.s64 	%rd190, %rd175, -12, %rd189;
	add.s64 	%rd191, %rd190, %rd187;
	add.s64 	%rd192, %rd191, 288230374541099008;
	shr.u64 	%rd193, %rd192, 58;
	and.b64  	%rd194, %rd192, 288230376151711743;
	shl.b64 	%rd195, %rd193, 29;
	add.s64 	%rd196, %rd195, %rd194;
	shl.b64 	%rd197, %rd193, 30;
	add.s64 	%rd198, %rd196, %rd197;
	setp.gt.u64 	%p15, %rd198, 288230374541099007;
	add.s64 	%rd199, %rd198, -288230374541099008;
	selp.b64 	%rd200, %rd199, %rd198, %p15;
	shl.b64 	%rd201, %rd131, 1;
	shr.u64 	%rd202, %rd131, 25;
	and.b64  	%rd203, %rd201, 67108862;
	shl.b64 	%rd204, %rd131, 33;
	and.b64  	%rd205, %rd204, 288230367561777152;
	shl.b64 	%rd206, %rd128, 1;
	add.s64 	%rd207, %rd206, -8589934568;
	selp.b64 	%rd208, %rd207, %rd206, %p9;
	shr.u64 	%rd209, %rd208, 58;
	and.b64  	%rd210, %rd208, 288230376151711742;
	shl.b64 	%rd211, %rd209, 29;
	add.s64 	%rd212, %rd211, %rd210;
	shl.b64 	%rd213, %rd209, 30;
	add.s64 	%rd214, %rd212, %rd213;
	setp.gt.u64 	%p16, %rd214, 288230374541099007;
	add.s64 	%rd215, %rd214, -288230374541099008;
	selp.b64 	%rd216, %rd215, %rd214, %p16;
	mad.lo.s64 	%rd217, %rd202, 805306368, %rd205;
	mad.lo.s64 	%rd218, %rd203, -12, %rd217;
	add.s64 	%rd219, %rd218, %rd216;
	add.s64 	%rd220, %rd219, 288230374541099008;
	shr.u64 	%rd221, %rd220, 58;
	and.b64  	%rd222, %rd220, 288230376151711742;
	shl.b64 	%rd223, %rd221, 29;
	add.s64 	%rd224, %rd223, %rd222;
	shl.b64 	%rd225, %rd221, 30;
	add.s64 	%rd226, %rd224, %rd225;
	setp.gt.u64 	%p17, %rd226, 288230374541099007;
	add.s64 	%rd227, %rd226, -288230374541099008;
	selp.b64 	%rd228, %rd227, %rd226, %p17;
	setp.lt.u64 	%p18, %rd200, %rd228;
	add.s64 	%rd229, %rd200, 288230374541099008;
	selp.b64 	%rd230, %rd229, %rd200, %p18;
	sub.s64 	%rd854, %rd230, %rd228;
	mul.lo.s64 	%rd231, %rd131, %rd132;
	shl.b64 	%rd232, %rd231, 1;
	shr.u64 	%rd233, %rd231, 25;
	and.b64  	%rd234, %rd232, 67108862;
	shl.b64 	%rd235, %rd231, 33;
	and.b64  	%rd236, %rd235, 288230367561777152;
	mul.lo.s64 	%rd237, %rd233, 805306368;
	mul.lo.s64 	%rd238, %rd131, %rd131;
	mul.lo.s64 	%rd239, %rd132, %rd132;
	shr.u64 	%rd240, %rd239, 58;
	and.b64  	%rd241, %rd239, 288230376151711743;
	shl.b64 	%rd242, %rd240, 29;
	add.s64 	%rd243, %rd242, %rd241;
	shl.b64 	%rd244, %rd240, 30;
	add.s64 	%rd245, %rd243, %rd244;
	setp.gt.u64 	%p19, %rd245, 288230374541099007;
	add.s64 	%rd246, %rd245, -288230374541099008;
	selp.b64 	%rd247, %rd246, %rd245, %p19;
	mad.lo.s64 	%rd248, %rd238, 144, %rd237;
	add.s64 	%rd249, %rd248, %rd236;
	mad.lo.s64 	%rd250, %rd234, -12, %rd249;
	add.s64 	%rd251, %rd250, %rd247;
	add.s64 	%rd252, %rd251, 288230374541099008;
	shr.u64 	%rd253, %rd252, 58;
	and.b64  	%rd254, %rd252, 288230376151711743;
	shl.b64 	%rd255, %rd253, 29;
	add.s64 	%rd256, %rd255, %rd254;
	shl.b64 	%rd257, %rd253, 30;
	add.s64 	%rd258, %rd256, %rd257;
	setp.gt.u64 	%p20, %rd258, 288230374541099007;
	add.s64 	%rd259, %rd258, -288230374541099008;
	selp.b64 	%rd853, %rd259, %rd258, %p20;
	add.s64 	%rd852, %rd852, 1;
	setp.ne.s64 	%p21, %rd852, %rd847;
	@%p21 bra 	$L__BB0_5;
$L__BB0_6:
	setp.eq.s64 	%p22, %rd847, 0;
	sub.s64 	%rd260, 288230374541099008, %rd7;
	mad.lo.s64 	%rd261, %rd260, 6, %rd6;
	shl.b64 	%rd262, %rd261, 3;
	shr.u64 	%rd263, %rd262, 58;
	and.b64  	%rd264, %rd262, 288230376151711736;
	shl.b64 	%rd265, %rd263, 29;
	add.s64 	%rd266, %rd265, %rd264;
	shl.b64 	%rd267, %rd263, 30;
	add.s64 	%rd268, %rd266, %rd267;
	setp.gt.u64 	%p23, %rd268, 288230374541099007;
	add.s64 	%rd269, %rd268, -288230374541099008;
	selp.b64 	%rd861, %rd269, %rd268, %p23;
	@%p22 bra 	$L__BB0_9;
	shr.u64 	%rd273, %rd6, 32;
	and.b64  	%rd274, %rd6, 4294967295;
	mad.lo.s64 	%rd275, %rd273, 12, %rd274;
	setp.gt.u64 	%p24, %rd275, 4294967295;
	add.s64 	%rd276, %rd275, -4294967284;
	selp.u64 	%rd277, 1, 0, %p24;
	add.s64 	%rd19, %rd273, %rd277;
	selp.b64 	%rd20, %rd276, %rd275, %p24;
	mov.b64 	%rd859, 8;
	mov.b64 	%rd858, 48;
	mov.b64 	%rd857, 0;
$L__BB0_8:
	shr.u64 	%rd278, %rd859, 32;
	shr.u64 	%rd279, %rd861, 32;
	and.b64  	%rd280, %rd859, 4294967295;
	mad.lo.s64 	%rd281, %rd278, 12, %rd280;
	and.b64  	%rd282, %rd861, 4294967295;
	mad.lo.s64 	%rd283, %rd279, 12, %rd282;
	setp.gt.u64 	%p25, %rd281, 4294967295;
	add.s64 	%rd284, %rd281, -4294967284;
	selp.u64 	%rd285, 1, 0, %p25;
	add.s64 	%rd286, %rd278, %rd285;
	selp.b64 	%rd287, %rd284, %rd281, %p25;
	setp.gt.u64 	%p26, %rd283, 4294967295;
	add.s64 	%rd288, %rd283, -4294967284;
	selp.u64 	%rd289, 1, 0, %p26;
	add.s64 	%rd290, %rd279, %rd289;
	selp.b64 	%rd291, %rd288, %rd283, %p26;
	mul.lo.s64 	%rd292, %rd291, %rd286;
	mad.lo.s64 	%rd293, %rd290, %rd287, %rd292;
	shr.u64 	%rd294, %rd293, 26;
	and.b64  	%rd295, %rd293, 67108863;
	shl.b64 	%rd296, %rd293, 32;
	and.b64  	%rd297, %rd296, 288230371856744448;
	mul.lo.s64 	%rd298, %rd286, 144;
	mul.lo.s64 	%rd299, %rd298, %rd290;
	mul.lo.s64 	%rd300, %rd291, %rd287;
	shr.u64 	%rd301, %rd300, 58;
	and.b64  	%rd302, %rd300, 288230376151711743;
	shl.b64 	%rd303, %rd301, 29;
	add.s64 	%rd304, %rd303, %rd302;
	shl.b64 	%rd305, %rd301, 30;
	add.s64 	%rd306, %rd304, %rd305;
	setp.gt.u64 	%p27, %rd306, 288230374541099007;
	add.s64 	%rd307, %rd306, -288230374541099008;
	selp.b64 	%rd308, %rd307, %rd306, %p27;
	mad.lo.s64 	%rd309, %rd294, 805306368, %rd299;
	add.s64 	%rd310, %rd309, %rd297;
	mad.lo.s64 	%rd311, %rd295, -12, %rd310;
	add.s64 	%rd312, %rd311, %rd308;
	add.s64 	%rd313, %rd312, 288230374541099008;
	shr.u64 	%rd314, %rd313, 58;
	and.b64  	%rd315, %rd313, 288230376151711743;
	shl.b64 	%rd316, %rd314, 29;
	add.s64 	%rd317, %rd316, %rd315;
	shl.b64 	%rd318, %rd314, 30;
	add.s64 	%rd319, %rd317, %rd318;
	setp.gt.u64 	%p28, %rd319, 288230374541099007;
	add.s64 	%rd320, %rd319, -288230374541099008;
	selp.b64 	%rd321, %rd320, %rd319, %p28;
	shr.u64 	%rd322, %rd858, 32;
	and.b64  	%rd323, %rd858, 4294967295;
	mad.lo.s64 	%rd324, %rd322, 12, %rd323;
	setp.gt.u64 	%p29, %rd324, 4294967295;
	add.s64 	%rd325, %rd324, -4294967284;
	selp.u64 	%rd326, 1, 0, %p29;
	add.s64 	%rd327, %rd322, %rd326;
	selp.b64 	%rd328, %rd325, %rd324, %p29;
	mul.lo.s64 	%rd329, %rd328, %rd19;
	mad.lo.s64 	%rd330, %rd327, %rd20, %rd329;
	shr.u64 	%rd331, %rd330, 26;
	and.b64  	%rd332, %rd330, 67108863;
	shl.b64 	%rd333, %rd330, 32;
	and.b64  	%rd334, %rd333, 288230371856744448;
	mul.lo.s64 	%rd335, %rd331, 805306368;
	mul.lo.s64 	%rd336, %rd19, %rd327;
	mul.lo.s64 	%rd337, %rd328, %rd20;
	shr.u64 	%rd338, %rd337, 58;
	and.b64  	%rd339, %rd337, 288230376151711743;
	shl.b64 	%rd340, %rd338, 29;
	add.s64 	%rd341, %rd340, %rd339;
	shl.b64 	%rd342, %rd338, 30;
	add.s64 	%rd343, %rd341, %rd342;
	setp.gt.u64 	%p30, %rd343, 288230374541099007;
	add.s64 	%rd344, %rd343, -288230374541099008;
	selp.b64 	%rd345, %rd344, %rd343, %p30;
	mad.lo.s64 	%rd346, %rd336, 144, %rd335;
	add.s64 	%rd347, %rd346, %rd334;
	mad.lo.s64 	%rd348, %rd332, -12, %rd347;
	add.s64 	%rd349, %rd348, %rd345;
	add.s64 	%rd350, %rd349, 288230374541099008;
	shr.u64 	%rd351, %rd350, 58;
	and.b64  	%rd352, %rd350, 288230376151711743;
	shl.b64 	%rd353, %rd351, 29;
	add.s64 	%rd354, %rd353, %rd352;
	shl.b64 	%rd355, %rd351, 30;
	add.s64 	%rd356, %rd354, %rd355;
	setp.gt.u64 	%p31, %rd356, 288230374541099007;
	add.s64 	%rd357, %rd356, -288230374541099008;
	selp.b64 	%rd358, %rd357, %rd356, %p31;
	setp.lt.u64 	%p32, %rd321, %rd358;
	add.s64 	%rd359, %rd321, 288230374541099008;
	selp.b64 	%rd360, %rd359, %rd321, %p32;
	sub.s64 	%rd861, %rd360, %rd358;
	mul.lo.s64 	%rd361, %rd286, %rd287;
	shl.b64 	%rd362, %rd361, 1;
	shr.u64 	%rd363, %rd361, 25;
	and.b64  	%rd364, %rd362, 67108862;
	shl.b64 	%rd365, %rd361, 33;
	and.b64  	%rd366, %rd365, 288230367561777152;
	mul.lo.s64 	%rd367, %rd298, %rd286;
	mul.lo.s64 	%rd368, %rd287, %rd287;
	shr.u64 	%rd369, %rd368, 58;
	and.b64  	%rd370, %rd368, 288230376151711743;
	shl.b64 	%rd371, %rd369, 29;
	add.s64 	%rd372, %rd371, %rd370;
	shl.b64 	%rd373, %rd369, 30;
	add.s64 	%rd374, %rd372, %rd373;
	setp.gt.u64 	%p33, %rd374, 288230374541099007;
	add.s64 	%rd375, %rd374, -288230374541099008;
	selp.b64 	%rd376, %rd375, %rd374, %p33;
	mad.lo.s64 	%rd377, %rd363, 805306368, %rd367;
	add.s64 	%rd378, %rd377, %rd366;
	mad.lo.s64 	%rd379, %rd364, -12, %rd378;
	add.s64 	%rd380, %rd379, %rd376;
	add.s64 	%rd381, %rd380, 288230374541099008;
	shr.u64 	%rd382, %rd381, 58;
	and.b64  	%rd383, %rd381, 288230376151711743;
	shl.b64 	%rd384, %rd382, 29;
	add.s64 	%rd385, %rd384, %rd383;
	shl.b64 	%rd386, %rd382, 30;
	add.s64 	%rd387, %rd385, %rd386;
	setp.gt.u64 	%p34, %rd387, 288230374541099007;
	add.s64 	%rd388, %rd387, -288230374541099008;
	selp.b64 	%rd389, %rd388, %rd387, %p34;
	shl.b64 	%rd390, %rd327, 1;
	shr.u64 	%rd391, %rd327, 25;
	and.b64  	%rd392, %rd390, 67108862;
	shl.b64 	%rd393, %rd327, 33;
	and.b64  	%rd394, %rd393, 288230367561777152;
	shl.b64 	%rd395, %rd324, 1;
	add.s64 	%rd396, %rd395, -8589934568;
	selp.b64 	%rd397, %rd396, %rd395, %p29;
	shr.u64 	%rd398, %rd397, 58;
	and.b64  	%rd399, %rd397, 288230376151711742;
	shl.b64 	%rd400, %rd398, 29;
	add.s64 	%rd401, %rd400, %rd399;
	shl.b64 	%rd402, %rd398, 30;
	add.s64 	%rd403, %rd401, %rd402;
	setp.gt.u64 	%p35, %rd403, 288230374541099007;
	add.s64 	%rd404, %rd403, -288230374541099008;
	selp.b64 	%rd405, %rd404, %rd403, %p35;
	mad.lo.s64 	%rd406, %rd391, 805306368, %rd394;
	mad.lo.s64 	%rd407, %rd392, -12, %rd406;
	add.s64 	%rd408, %rd407, %rd405;
	add.s64 	%rd409, %rd408, 288230374541099008;
	shr.u64 	%rd410, %rd409, 58;
	and.b64  	%rd411, %rd409, 288230376151711742;
	shl.b64 	%rd412, %rd410, 29;
	add.s64 	%rd413, %rd412, %rd411;
	shl.b64 	%rd414, %rd410, 30;
	add.s64 	%rd415, %rd413, %rd414;
	setp.gt.u64 	%p36, %rd415, 288230374541099007;
	add.s64 	%rd416, %rd415, -288230374541099008;
	selp.b64 	%rd417, %rd416, %rd415, %p36;
	setp.lt.u64 	%p37, %rd389, %rd417;
	add.s64 	%rd418, %rd389, 288230374541099008;
	selp.b64 	%rd419, %rd418, %rd389, %p37;
	sub.s64 	%rd859, %rd419, %rd417;
	mul.lo.s64 	%rd420, %rd327, %rd328;
	shl.b64 	%rd421, %rd420, 1;
	shr.u64 	%rd422, %rd420, 25;
	and.b64  	%rd423, %rd421, 67108862;
	shl.b64 	%rd424, %rd420, 33;
	and.b64  	%rd425, %rd424, 288230367561777152;
	mul.lo.s64 	%rd426, %rd422, 805306368;
	mul.lo.s64 	%rd427, %rd327, %rd327;
	mul.lo.s64 	%rd428, %rd328, %rd328;
	shr.u64 	%rd429, %rd428, 58;
	and.b64  	%rd430, %rd428, 288230376151711743;
	shl.b64 	%rd431, %rd429, 29;
	add.s64 	%rd432, %rd431, %rd430;
	shl.b64 	%rd433, %rd429, 30;
	add.s64 	%rd434, %rd432, %rd433;
	setp.gt.u64 	%p38, %rd434, 288230374541099007;
	add.s64 	%rd435, %rd434, -288230374541099008;
	selp.b64 	%rd436, %rd435, %rd434, %p38;
	mad.lo.s64 	%rd437, %rd427, 144, %rd426;
	add.s64 	%rd438, %rd437, %rd425;
	mad.lo.s64 	%rd439, %rd423, -12, %rd438;
	add.s64 	%rd440, %rd439, %rd436;
	add.s64 	%rd441, %rd440, 288230374541099008;
	shr.u64 	%rd442, %rd441, 58;
	and.b64  	%rd443, %rd441, 288230376151711743;
	shl.b64 	%rd444, %rd442, 29;
	add.s64 	%rd445, %rd444, %rd443;
	shl.b64 	%rd446, %rd442, 30;
	add.s64 	%rd447, %rd445, %rd446;
	setp.gt.u64 	%p39, %rd447, 288230374541099007;
	add.s64 	%rd448, %rd447, -288230374541099008;
	selp.b64 	%rd858, %rd448, %rd447, %p39;
	add.s64 	%rd857, %rd857, 1;
	setp.ne.s64 	%p40, %rd857, %rd847;
	@%p40 bra 	$L__BB0_8;
$L__BB0_9:
	shr.u64 	%rd850, %rd8, 1;
	add.s64 	%rd847, %rd847, 1;
	setp.gt.u64 	%p41, %rd8, 1;
	@%p41 bra 	$L__BB0_2;
$L__BB0_10:
	mov.u32 	%r14, %tid.x;
	shl.b32 	%r15, %r14, 3;
	mov.u32 	%r16, _ZZ28gq58x3_kernel_generate_arrayP12gq58x3_statePjPlE2xP;
	add.s32 	%r17, %r16, %r15;
	st.shared.u64 	[%r17], %rd849;
	add.s64 	%rd866, %rd2, 1;
	setp.eq.s64 	%p42, %rd866, 0;
	@%p42 bra 	$L__BB0_20;
	mov.b64 	%rd863, 0;
$L__BB0_12:
	mov.u64 	%rd38, %rd866;
	mov.u64 	%rd37, %rd865;
	mov.u64 	%rd36, %rd877;
	and.b64  	%rd450, %rd38, 1;
	setp.eq.b64 	%p43, %rd450, 1;
	not.pred 	%p44, %p43;
	@%p44 bra 	$L__BB0_19;
	setp.eq.s64 	%p45, %rd863, 0;
	mov.u64 	%rd865, %rd36;
	@%p45 bra 	$L__BB0_16;
	mov.b64 	%rd870, 8;
	mov.b64 	%rd869, 48;
	mov.u64 	%rd867, %rd863;
	mov.u64 	%rd865, %rd36;
$L__BB0_15:
	shr.u64 	%rd453, %rd870, 32;
	shr.u64 	%rd454, %rd865, 32;
	and.b64  	%rd455, %rd870, 4294967295;
	mad.lo.s64 	%rd456, %rd453, 12, %rd455;
	and.b64  	%rd457, %rd865, 4294967295;
	mad.lo.s64 	%rd458, %rd454, 12, %rd457;
	setp.gt.u64 	%p46, %rd456, 4294967295;
	add.s64 	%rd459, %rd456, -4294967284;
	selp.u64 	%rd460, 1, 0, %p46;
	add.s64 	%rd461, %rd453, %rd460;
	selp.b64 	%rd462, %rd459, %rd456, %p46;
	setp.gt.u64 	%p47, %rd458, 4294967295;
	add.s64 	%rd463, %rd458, -4294967284;
	selp.u64 	%rd464, 1, 0, %p47;
	add.s64 	%rd465, %rd454, %rd464;
	selp.b64 	%rd466, %rd463, %rd458, %p47;
	mul.lo.s64 	%rd467, %rd466, %rd461;
	mad.lo.s64 	%rd468, %rd465, %rd462, %rd467;
	shr.u64 	%rd469, %rd468, 26;
	and.b64  	%rd470, %rd468, 67108863;
	shl.b64 	%rd471, %rd468, 32;
	and.b64  	%rd472, %rd471, 288230371856744448;
	mul.lo.s64 	%rd473, %rd461, 144;
	mul.lo.s64 	%rd474, %rd473, %rd465;
	mul.lo.s64 	%rd475, %rd466, %rd462;
	shr.u64 	%rd476, %rd475, 58;
	and.b64  	%rd477, %rd475, 288230376151711743;
	shl.b64 	%rd478, %rd476, 29;
	add.s64 	%rd479, %rd478, %rd477;
	shl.b64 	%rd480, %rd476, 30;
	add.s64 	%rd481, %rd479, %rd480;
	setp.gt.u64 	%p48, %rd481, 288230374541099007;
	add.s64 	%rd482, %rd481, -288230374541099008;
	selp.b64 	%rd483, %rd482, %rd481, %p48;
	mad.lo.s64 	%rd484, %rd469, 805306368, %rd474;
	add.s64 	%rd485, %rd484, %rd472;
	mad.lo.s64 	%rd486, %rd470, -12, %rd485;
	add.s64 	%rd487, %rd486, %rd483;
	add.s64 	%rd488, %rd487, 288230374541099008;
	shr.u64 	%rd489, %rd488, 58;
	and.b64  	%rd490, %rd488, 288230376151711743;
	shl.b64 	%rd491, %rd489, 29;
	add.s64 	%rd492, %rd491, %rd490;
	shl.b64 	%rd493, %rd489, 30;
	add.s64 	%rd494, %rd492, %rd493;
	setp.gt.u64 	%p49, %rd494, 288230374541099007;
	add.s64 	%rd495, %rd494, -288230374541099008;
	selp.b64 	%rd496, %rd495, %rd494, %p49;
	shr.u64 	%rd497, %rd869, 32;
	and.b64  	%rd498, %rd869, 4294967295;
	mad.lo.s64 	%rd499, %rd497, 12, %rd498;
	setp.gt.u64 	%p50, %rd499, 4294967295;
	add.s64 	%rd500, %rd499, -4294967284;
	selp.u64 	%rd501, 1, 0, %p50;
	add.s64 	%rd502, %rd497, %rd501;
	selp.b64 	%rd503, %rd500, %rd499, %p50;
	shr.u64 	%rd504, %rd37, 32;
	and.b64  	%rd505, %rd37, 4294967295;
	mad.lo.s64 	%rd506, %rd504, 12, %rd505;
	setp.gt.u64 	%p51, %rd506, 4294967295;
	add.s64 	%rd507, %rd506, -4294967284;
	selp.b64 	%rd508, %rd507, %rd506, %p51;
	selp.u64 	%rd509, 1, 0, %p51;
	add.s64 	%rd510, %rd504, %rd509;
	mul.lo.s64 	%rd511, %rd503, %rd510;
	mad.lo.s64 	%rd512, %rd502, %rd508, %rd511;
	shr.u64 	%rd513, %rd512, 26;
	and.b64  	%rd514, %rd512, 67108863;
	shl.b64 	%rd515, %rd512, 32;
	and.b64  	%rd516, %rd515, 288230371856744448;
	mul.lo.s64 	%rd517, %rd513, 805306368;
	mul.lo.s64 	%rd518, %rd510, %rd502;
	mul.lo.s64 	%rd519, %rd503, %rd508;
	shr.u64 	%rd520, %rd519, 58;
	and.b64  	%rd521, %rd519, 288230376151711743;
	shl.b64 	%rd522, %rd520, 29;
	add.s64 	%rd523, %rd522, %rd521;
	shl.b64 	%rd524, %rd520, 30;
	add.s64 	%rd525, %rd523, %rd524;
	setp.gt.u64 	%p52, %rd525, 288230374541099007;
	add.s64 	%rd526, %rd525, -288230374541099008;
	selp.b64 	%rd527, %rd526, %rd525, %p52;
	mad.lo.s64 	%rd528, %rd518, 144, %rd517;
	add.s64 	%rd529, %rd528, %rd516;
	mad.lo.s64 	%rd530, %rd514, -12, %rd529;
	add.s64 	%rd531, %rd530, %rd527;
	add.s64 	%rd532, %rd531, 288230374541099008;
	shr.u64 	%rd533, %rd532, 58;
	and.b64  	%rd534, %rd532, 288230376151711743;
	shl.b64 	%rd535, %rd533, 29;
	add.s64 	%rd536, %rd535, %rd534;
	shl.b64 	%rd537, %rd533, 30;
	add.s64 	%rd538, %rd536, %rd537;
	setp.gt.u64 	%p53, %rd538, 288230374541099007;
	add.s64 	%rd539, %rd538, -288230374541099008;
	selp.b64 	%rd540, %rd539, %rd538, %p53;
	setp.lt.u64 	%p54, %rd496, %rd540;
	add.s64 	%rd541, %rd496, 288230374541099008;
	selp.b64 	%rd542, %rd541, %rd496, %p54;
	sub.s64 	%rd865, %rd542, %rd540;
	mul.lo.s64 	%rd543, %rd461, %rd462;
	shl.b64 	%rd544, %rd543, 1;
	shr.u64 	%rd545, %rd543, 25;
	and.b64  	%rd546, %rd544, 67108862;
	shl.b64 	%rd547, %rd543, 33;
	and.b64  	%rd548, %rd547, 288230367561777152;
	mul.lo.s64 	%rd549, %rd473, %rd461;
	mul.lo.s64 	%rd550, %rd462, %rd462;
	shr.u64 	%rd551, %rd550, 58;
	and.b64  	%rd552, %rd550, 288230376151711743;
	shl.b64 	%rd553, %rd551, 29;
	add.s64 	%rd554, %rd553, %rd552;
	shl.b64 	%rd555, %rd551, 30;
	add.s64 	%rd556, %rd554, %rd555;
	setp.gt.u64 	%p55, %rd556, 288230374541099007;
	add.s64 	%rd557, %rd556, -288230374541099008;
	selp.b64 	%rd558, %rd557, %rd556, %p55;
	mad.lo.s64 	%rd559, %rd545, 805306368, %rd549;
	add.s64 	%rd560, %rd559, %rd548;
	mad.lo.s64 	%rd561, %rd546, -12, %rd560;
	add.s64 	%rd562, %rd561, %rd558;
	add.s64 	%rd563, %rd562, 288230374541099008;
	shr.u64 	%rd564, %rd563, 58;
	and.b64  	%rd565, %rd563, 288230376151711743;
	shl.b64 	%rd566, %rd564, 29;
	add.s64 	%rd567, %rd566, %rd565;
	shl.b64 	%rd568, %rd564, 30;
	add.s64 	%rd569, %rd567, %rd568;
	setp.gt.u64 	%p56, %rd569, 288230374541099007;
	add.s64 	%rd570, %rd569, -288230374541099008;
	selp.b64 	%rd571, %rd570, %rd569, %p56;
	shl.b64 	%rd572, %rd502, 1;
	shr.u64 	%rd573, %rd502, 25;
	and.b64  	%rd574, %rd572, 67108862;
	shl.b64 	%rd575, %rd502, 33;
	and.b64  	%rd576, %rd575, 288230367561777152;
	shl.b64 	%rd577, %rd499, 1;
	add.s64 	%rd578, %rd577, -8589934568;
	selp.b64 	%rd579, %rd578, %rd577, %p50;
	shr.u64 	%rd580, %rd579, 58;
	and.b64  	%rd581, %rd579, 288230376151711742;
	shl.b64 	%rd582, %rd580, 29;
	add.s64 	%rd583, %rd582, %rd581;
	shl.b64 	%rd584, %rd580, 30;
	add.s64 	%rd585, %rd583, %rd584;
	setp.gt.u64 	%p57, %rd585, 288230374541099007;
	add.s64 	%rd586, %rd585, -288230374541099008;
	selp.b64 	%rd587, %rd586, %rd585, %p57;
	mad.lo.s64 	%rd588, %rd573, 805306368, %rd576;
	mad.lo.s64 	%rd589, %rd574, -12, %rd588;
	add.s64 	%rd590, %rd589, %rd587;
	add.s64 	%rd591, %rd590, 288230374541099008;
	shr.u64 	%rd592, %rd591, 58;
	and.b64  	%rd593, %rd591, 288230376151711742;
	shl.b64 	%rd594, %rd592, 29;
	add.s64 	%rd595, %rd594, %rd593;
	shl.b64 	%rd596, %rd592, 30;
	add.s64 	%rd597, %rd595, %rd596;
	setp.gt.u64 	%p58, %rd597, 288230374541099007;
	add.s64 	%rd598, %rd597, -288230374541099008;
	selp.b64 	%rd599, %rd598, %rd597, %p58;
	setp.lt.u64 	%p59, %rd571, %rd599;
	add.s64 	%rd600, %rd571, 288230374541099008;
	selp.b64 	%rd601, %rd600, %rd571, %p59;
	sub.s64 	%rd870, %rd601, %rd599;
	mul.lo.s64 	%rd602, %rd502, %rd503;
	shl.b64 	%rd603, %rd602, 1;
	shr.u64 	%rd604, %rd602, 25;
	and.b64  	%rd605, %rd603, 67108862;
	shl.b64 	%rd606, %rd602, 33;
	and.b64  	%rd607, %rd606, 288230367561777152;
	mul.lo.s64 	%rd608, %rd604, 805306368;
	mul.lo.s64 	%rd609, %rd502, %rd502;
	mul.lo.s64 	%rd610, %rd503, %rd503;
	shr.u64 	%rd611, %rd610, 58;
	and.b64  	%rd612, %rd610, 288230376151711743;
	shl.b64 	%rd613, %rd611, 29;
	add.s64 	%rd614, %rd613, %rd612;
	shl.b64 	%rd615, %rd611, 30;
	add.s64 	%rd616, %rd614, %rd615;
	setp.gt.u64 	%p60, %rd616, 288230374541099007;
	add.s64 	%rd617, %rd616, -288230374541099008;
	selp.b64 	%rd618, %rd617, %rd616, %p60;
	mad.lo.s64 	%rd619, %rd609, 144, %rd608;
	add.s64 	%rd620, %rd619, %rd607;
	mad.lo.s64 	%rd621, %rd605, -12, %rd620;
	add.s64 	%rd622, %rd621, %rd618;
	add.s64 	%rd623, %rd622, 288230374541099008;
	shr.u64 	%rd624, %rd623, 58;
	and.b64  	%rd625, %rd623, 288230376151711743;
	shl.b64 	%rd626, %rd624, 29;
	add.s64 	%rd627, %rd626, %rd625;
	shl.b64 	%rd628, %rd624, 30;
	add.s64 	%rd629, %rd627, %rd628;
	setp.gt.u64 	%p61, %rd629, 288230374541099007;
	add.s64 	%rd630, %rd629, -288230374541099008;
	selp.b64 	%rd869, %rd630, %rd629, %p61;
	add.s64 	%rd867, %rd867, -1;
	setp.ne.s64 	%p62, %rd867, 0;
	@%p62 bra 	$L__BB0_15;
$L__BB0_16:
	setp.eq.s64 	%p63, %rd863, 0;
	sub.s64 	%rd631, 288230374541099008, %rd37;
	mad.lo.s64 	%rd632, %rd631, 6, %rd36;
	shl.b64 	%rd633, %rd632, 3;
	shr.u64 	%rd634, %rd633, 58;
	and.b64  	%rd635, %rd633, 288230376151711736;
	shl.b64 	%rd636, %rd634, 29;
	add.s64 	%rd637, %rd636, %rd635;
	shl.b64 	%rd638, %rd634, 30;
	add.s64 	%rd639, %rd637, %rd638;
	setp.gt.u64 	%p64, %rd639, 288230374541099007;
	add.s64 	%rd640, %rd639, -288230374541099008;
	selp.b64 	%rd877, %rd640, %rd639, %p64;
	@%p63 bra 	$L__BB0_19;
	shr.u64 	%rd644, %rd36, 32;
	and.b64  	%rd645, %rd36, 4294967295;
	mad.lo.s64 	%rd646, %rd644, 12, %rd645;
	setp.gt.u64 	%p65, %rd646, 4294967295;
	add.s64 	%rd647, %rd646, -4294967284;
	selp.u64 	%rd648, 1, 0, %p65;
	add.s64 	%rd49, %rd644, %rd648;
	selp.b64 	%rd50, %rd647, %rd646, %p65;
	mov.b64 	%rd875, 8;
	mov.b64 	%rd874, 48;
	mov.b64 	%rd873, 0;
$L__BB0_18:
	shr.u64 	%rd649, %rd875, 32;
	shr.u64 	%rd650, %rd877, 32;
	and.b64  	%rd651, %rd875, 4294967295;
	mad.lo.s64 	%rd652, %rd649, 12, %rd651;
	and.b64  	%rd653, %rd877, 4294967295;
	mad.lo.s64 	%rd654, %rd650, 12, %rd653;
	setp.gt.u64 	%p66, %rd652, 4294967295;
	add.s64 	%rd655, %rd652, -4294967284;
	selp.u64 	%rd656, 1, 0, %p66;
	add.s64 	%rd657, %rd649, %rd656;
	selp.b64 	%rd658, %rd655, %rd652, %p66;
	setp.gt.u64 	%p67, %rd654, 4294967295;
	add.s64 	%rd659, %rd654, -4294967284;
	selp.u64 	%rd660, 1, 0, %p67;
	add.s64 	%rd661, %rd650, %rd660;
	selp.b64 	%rd662, %rd659, %rd654, %p67;
	mul.lo.s64 	%rd663, %rd662, %rd657;
	mad.lo.s64 	%rd664, %rd661, %rd658, %rd663;
	shr.u64 	%rd665, %rd664, 26;
	and.b64  	%rd666, %rd664, 67108863;
	shl.b64 	%rd667, %rd664, 32;
	and.b64  	%rd668, %rd667, 288230371856744448;
	mul.lo.s64 	%rd669, %rd657, 144;
	mul.lo.s64 	%rd670, %rd669, %rd661;
	mul.lo.s64 	%rd671, %rd662, %rd658;
	shr.u64 	%rd672, %rd671, 58;
	and.b64  	%rd673, %rd671, 288230376151711743;
	shl.b64 	%rd674, %rd672, 29;
	add.s64 	%rd675, %rd674, %rd673;
	shl.b64 	%rd676, %rd672, 30;
	add.s64 	%rd677, %rd675, %rd676;
	setp.gt.u64 	%p68, %rd677, 288230374541099007;
	add.s64 	%rd678, %rd677, -288230374541099008;
	selp.b64 	%rd679, %rd678, %rd677, %p68;
	mad.lo.s64 	%rd680, %rd665, 805306368, %rd670;
	add.s64 	%rd681, %rd680, %rd668;
	mad.lo.s64 	%rd682, %rd666, -12, %rd681;
	add.s64 	%rd683, %rd682, %rd679;
	add.s64 	%rd684, %rd683, 288230374541099008;
	shr.u64 	%rd685, %rd684, 58;
	and.b64  	%rd686, %rd684, 288230376151711743;
	shl.b64 	%rd687, %rd685, 29;
	add.s64 	%rd688, %rd687, %rd686;
	shl.b64 	%rd689, %rd685, 30;
	add.s64 	%rd690, %rd688, %rd689;
	setp.gt.u64 	%p69, %rd690, 288230374541099007;
	add.s64 	%rd691, %rd690, -288230374541099008;
	selp.b64 	%rd692, %rd691, %rd690, %p69;
	shr.u64 	%rd693, %rd874, 32;
	and.b64  	%rd694, %rd874, 4294967295;
	mad.lo.s64 	%rd695, %rd693, 12, %rd694;
	setp.gt.u64 	%p70, %rd695, 4294967295;
	add.s64 	%rd696, %rd695, -4294967284;
	selp.u64 	%rd697, 1, 0, %p70;
	add.s64 	%rd698, %rd693, %rd697;
	selp.b64 	%rd699, %rd696, %rd695, %p70;
	mul.lo.s64 	%rd700, %rd699, %rd49;
	mad.lo.s64 	%rd701, %rd698, %rd50, %rd700;
	shr.u64 	%rd702, %rd701, 26;
	and.b64  	%rd703, %rd701, 67108863;
	shl.b64 	%rd704, %rd701, 32;
	and.b64  	%rd705, %rd704, 288230371856744448;
	mul.lo.s64 	%rd706, %rd702, 805306368;
	mul.lo.s64 	%rd707, %rd49, %rd698;
	mul.lo.s64 	%rd708, %rd699, %rd50;
	shr.u64 	%rd709, %rd708, 58;
	and.b64  	%rd710, %rd708, 288230376151711743;
	shl.b64 	%rd711, %rd709, 29;
	add.s64 	%rd712, %rd711, %rd710;
	shl.b64 	%rd713, %rd709, 30;
	add.s64 	%rd714, %rd712, %rd713;
	setp.gt.u64 	%p71, %rd714, 288230374541099007;
	add.s64 	%rd715, %rd714, -288230374541099008;
	selp.b64 	%rd716, %rd715, %rd714, %p71;
	mad.lo.s64 	%rd717, %rd707, 144, %rd706;
	add.s64 	%rd718, %rd717, %rd705;
	mad.lo.s64 	%rd719, %rd703, -12, %rd718;
	add.s64 	%rd720, %rd719, %rd716;
	add.s64 	%rd721, %rd720, 288230374541099008;
	shr.u64 	%rd722, %rd721, 58;
	and.b64  	%rd723, %rd721, 288230376151711743;
	shl.b64 	%rd724, %rd722, 29;
	add.s64 	%rd725, %rd724, %rd723;
	shl.b64 	%rd726, %rd722, 30;
	add.s64 	%rd727, %rd725, %rd726;
	setp.gt.u64 	%p72, %rd727, 288230374541099007;
	add.s64 	%rd728, %rd727, -288230374541099008;
	selp.b64 	%rd729, %rd728, %rd727, %p72;
	setp.lt.u64 	%p73, %rd692, %rd729;
	add.s64 	%rd730, %rd692, 288230374541099008;
	selp.b64 	%rd731, %rd730, %rd692, %p73;
	sub.s64 	%rd877, %rd731, %rd729;
	mul.lo.s64 	%rd732, %rd657, %rd658;
	shl.b64 	%rd733, %rd732, 1;
	shr.u64 	%rd734, %rd732, 25;
	and.b64  	%rd735, %rd733, 67108862;
	shl.b64 	%rd736, %rd732, 33;
	and.b64  	%rd737, %rd736, 288230367561777152;
	mul.lo.s64 	%rd738, %rd669, %rd657;
	mul.lo.s64 	%rd739, %rd658, %rd658;
	shr.u64 	%rd740, %rd739, 58;
	and.b64  	%rd741, %rd739, 288230376151711743;
	shl.b64 	%rd742, %rd740, 29;
	add.s64 	%rd743, %rd742, %rd741;
	shl.b64 	%rd744, %rd740, 30;
	add.s64 	%rd745, %rd743, %rd744;
	setp.gt.u64 	%p74, %rd745, 288230374541099007;
	add.s64 	%rd746, %rd745, -288230374541099008;
	selp.b64 	%rd747, %rd746, %rd745, %p74;
	mad.lo.s64 	%rd748, %rd734, 805306368, %rd738;
	add.s64 	%rd749, %rd748, %rd737;
	mad.lo.s64 	%rd750, %rd735, -12, %rd749;
	add.s64 	%rd751, %rd750, %rd747;
	add.s64 	%rd752, %rd751, 288230374541099008;
	shr.u64 	%rd753, %rd752, 58;
	and.b64  	%rd754, %rd752, 288230376151711743;
	shl.b64 	%rd755, %rd753, 29;
	add.s64 	%rd756, %rd755, %rd754;
	shl.b64 	%rd757, %rd753, 30;
	add.s64 	%rd758, %rd756, %rd757;
	setp.gt.u64 	%p75, %rd758, 288230374541099007;
	add.s64 	%rd759, %rd758, -288230374541099008;
	selp.b64 	%rd760, %rd759, %rd758, %p75;
	shl.b64 	%rd761, %rd698, 1;
	shr.u64 	%rd762, %rd698, 25;
	and.b64  	%rd763, %rd761, 67108862;
	shl.b64 	%rd764, %rd698, 33;
	and.b64  	%rd765, %rd764, 288230367561777152;
	shl.b64 	%rd766, %rd695, 1;
	add.s64 	%rd767, %rd766, -8589934568;
	selp.b64 	%rd768, %rd767, %rd766, %p70;
	shr.u64 	%rd769, %rd768, 58;
	and.b64  	%rd770, %rd768, 288230376151711742;
	shl.b64 	%rd771, %rd769, 29;
	add.s64 	%rd772, %rd771, %rd770;
	shl.b64 	%rd773, %rd769, 30;
	add.s64 	%rd774, %rd772, %rd773;
	setp.gt.u64 	%p76, %rd774, 288230374541099007;
	add.s64 	%rd775, %rd774, -288230374541099008;
	selp.b64 	%rd776, %rd775, %rd774, %p76;
	mad.lo.s64 	%rd777, %rd762, 805306368, %rd765;
	mad.lo.s64 	%rd778, %rd763, -12, %rd777;
	add.s64 	%rd779, %rd778, %rd776;
	add.s64 	%rd780, %rd779, 288230374541099008;
	shr.u64 	%rd781, %rd780, 58;
	and.b64  	%rd782, %rd780, 288230376151711742;
	shl.b64 	%rd783, %rd781, 29;
	add.s64 	%rd784, %rd783, %rd782;
	shl.b64 	%rd785, %rd781, 30;
	add.s64 	%rd786, %rd784, %rd785;
	setp.gt.u64 	%p77, %rd786, 288230374541099007;
	add.s64 	%rd787, %rd786, -288230374541099008;
	selp.b64 	%rd788, %rd787, %rd786, %p77;
	setp.lt.u64 	%p78, %rd760, %rd788;
	add.s64 	%rd789, %rd760, 288230374541099008;
	selp.b64 	%rd790, %rd789, %rd760, %p78;
	sub.s64 	%rd875, %rd790, %rd788;
	mul.lo.s64 	%rd791, %rd698, %rd699;
	shl.b64 	%rd792, %rd791, 1;
	shr.u64 	%rd793, %rd791, 25;
	and.b64  	%rd794, %rd792, 67108862;
	shl.b64 	%rd795, %rd791, 33;
	and.b64  	%rd796, %rd795, 288230367561777152;
	mul.lo.s64 	%rd797, %rd793, 805306368;
	mul.lo.s64 	%rd798, %rd698, %rd698;
	mul.lo.s64 	%rd799, %rd699, %rd699;
	shr.u64 	%rd800, %rd799, 58;
	and.b64  	%rd801, %rd799, 288230376151711743;
	shl.b64 	%rd802, %rd800, 29;
	add.s64 	%rd803, %rd802, %rd801;
	shl.b64 	%rd804, %rd800, 30;
	add.s64 	%rd805, %rd803, %rd804;
	setp.gt.u64 	%p79, %rd805, 288230374541099007;
	add.s64 	%rd806, %rd805, -288230374541099008;
	selp.b64 	%rd807, %rd806, %rd805, %p79;
	mad.lo.s64 	%rd808, %rd798, 144, %rd797;
	add.s64 	%rd809, %rd808, %rd796;
	mad.lo.s64 	%rd810, %rd794, -12, %rd809;
	add.s64 	%rd811, %rd810, %rd807;
	add.s64 	%rd812, %rd811, 288230374541099008;
	shr.u64 	%rd813, %rd812, 58;
	and.b64  	%rd814, %rd812, 288230376151711743;
	shl.b64 	%rd815, %rd813, 29;
	add.s64 	%rd816, %rd815, %rd814;
	shl.b64 	%rd817, %rd813, 30;
	add.s64 	%rd818, %rd816, %rd817;
	setp.gt.u64 	%p80, %rd818, 288230374541099007;
	add.s64 	%rd819, %rd818, -288230374541099008;
	selp.b64 	%rd874, %rd819, %rd818, %p80;
	add.s64 	%rd873, %rd873, 1;
	setp.ne.s64 	%p81, %rd873, %rd863;
	@%p81 bra 	$L__BB0_18;
$L__BB0_19:
	shr.u64 	%rd866, %rd38, 1;
	add.s64 	%rd863, %rd863, 1;
	setp.gt.u64 	%p82, %rd38, 1;
	@%p82 bra 	$L__BB0_12;
$L__BB0_20:
	shl.b32 	%r18, %r14, 3;
	mov.u32 	%r19, _ZZ28gq58x3_kernel_generate_arrayP12gq58x3_statePjPlE2xN;
	add.s32 	%r2, %r19, %r18;
	st.shared.u64 	[%r2], %rd865;
	setp.lt.s64 	%p83, %rd1, 1;
	@%p83 bra 	$L__BB0_27;
	ld.param.u64 	%rd845, [_Z28gq58x3_kernel_generate_arrayP12gq58x3_statePjPl_param_1];
	cvt.u32.u16 	%r21, %rs1;
	mul.wide.u16 	%r22, %rs1, 8;
	and.b32  	%r23, %r22, 24;
	shr.u32 	%r24, %r21, 2;
	mad.lo.s32 	%r25, %r24, -3, 6;
	cvt.u64.u32 	%rd64, %r25;
	cvt.u64.u32 	%rd65, %r23;
	shl.b32 	%r26, %r14, 2;
	mov.u32 	%r27, _ZZ28gq58x3_kernel_generate_arrayP12gq58x3_statePjPlE1a;
	add.s32 	%r3, %r27, %r26;
	and.b32  	%r4, %r21, 3;
	cvta.to.global.u64 	%rd66, %rd845;
	mov.b32 	%r46, 0;
	mov.b64 	%rd879, 0;
$L__BB0_22:
	setp.ne.s32 	%p84, %r4, 0;
	ld.shared.u64 	%rd821, [%r2];
	mov.u32 	%r30, _ZZ28gq58x3_kernel_generate_arrayP12gq58x3_statePjPlE2xP;
	add.s32 	%r31, %r30, %r18;
	ld.shared.u64 	%rd822, [%r31];
	sub.s64 	%rd823, 288230374541099008, %rd822;
	mad.lo.s64 	%rd824, %rd823, 6, %rd821;
	shl.b64 	%rd825, %rd824, 3;
	shr.u64 	%rd826, %rd825, 58;
	and.b64  	%rd827, %rd825, 288230376151711736;
	shl.b64 	%rd828, %rd826, 29;
	add.s64 	%rd829, %rd828, %rd827;
	shl.b64 	%rd830, %rd826, 30;
	add.s64 	%rd831, %rd829, %rd830;
	setp.gt.u64 	%p85, %rd831, 288230374541099007;
	add.s64 	%rd832, %rd831, -288230374541099008;
	selp.b64 	%rd833, %rd832, %rd831, %p85;
	st.shared.u64 	[%r31], %rd821;
	st.shared.u64 	[%r2], %rd833;
	shr.u64 	%rd834, %rd833, 26;
	mul.hi.u64 	%rd835, %rd834, 274877908481;
	shr.u64 	%rd836, %rd835, 3;
	cvt.u32.u64 	%r32, %rd64;
	shl.b64 	%rd837, %rd836, %r32;
	and.b64  	%rd838, %rd837, 255;
	cvt.u32.u64 	%r33, %rd65;
	shl.b64 	%rd839, %rd838, %r33;
	st.shared.u32 	[%r3], %rd839;
	bar.sync 	0;
	@%p84 bra 	$L__BB0_24;
	ld.shared.u32 	%r34, [%r3];
	ld.shared.u32 	%r35, [%r3+4];
	add.s32 	%r36, %r35, %r34;
	ld.shared.u32 	%r37, [%r3+8];
	add.s32 	%r38, %r36, %r37;
	ld.shared.u32 	%r39, [%r3+12];
	add.s32 	%r40, %r38, %r39;
	st.shared.u32 	[%r3], %r40;
$L__BB0_24:
	setp.ne.s16 	%p86, %rs1, 0;
	bar.sync 	0;
	@%p86 bra 	$L__BB0_26;
	ld.shared.u32 	%r41, [%r3];
	ld.shared.u32 	%r42, [%r3+16];
	add.s32 	%r43, %r42, %r41;
	ld.shared.u32 	%r44, [%r3+32];
	add.s32 	%r45, %r43, %r44;
	add.s64 	%rd840, %rd879, %rd2;
	shl.b64 	%rd841, %rd840, 2;
	add.s64 	%rd842, %rd66, %rd841;
	st.global.u32 	[%rd842], %r45;
$L__BB0_26:
	ld.param.u64 	%rd846, [_Z28gq58x3_kernel_generate_arrayP12gq58x3_statePjPl_param_2];
	add.s32 	%r46, %r46, 1;
	cvt.u64.u32 	%rd879, %r46;
	cvta.to.global.u64 	%rd843, %rd846;
	ld.global.u64 	%rd844, [%rd843];
	setp.gt.s64 	%p87, %rd844, %rd879;
	@%p87 bra 	$L__BB0_22;
$L__BB0_27:
	ret;

}
	// .globl	_Z34gq58x3_kernel_generate_array_floatP12gq58x3_statePfPl
.visible .entry _Z34gq58x3_kernel_generate_array_floatP12gq58x3_statePfPl(
	.param .u64 .ptr .align 1 _Z34gq58x3_kernel_generate_array_floatP12gq58x3_statePfPl_param_0,
	.param .u64 .ptr .align 1 _Z34gq58x3_kernel_generate_array_floatP12gq58x3_statePfPl_param_1,
	.param .u64 .ptr .align 1 _Z34gq58x3_kernel_generate_array_floatP12gq58x3_statePfPl_param_2
)
{
	.reg .pred 	%p<88>;
	.reg .b16 	%rs<5>;
	.reg .b32 	%r<47>;
	.reg .b32 	%f<3>;
	.reg .b64 	%rd<880>;
	// demoted variable
	.shared .align 8 .b8 _ZZ34gq58x3_kernel_generate_array_floatP12gq58x3_statePfPlE2xP[1536];
	// demoted variable
	.shared .align 8 .b8 _ZZ34gq58x3_kernel_generate_array_floatP12gq58x3_statePfPlE2xN[1536];
	// demoted variable
	.shared .align 4 .b8 _ZZ34gq58x3_kernel_generate_array_floatP12gq58x3_statePfPlE1a[768];
	ld.param.u64 	%rd71, [_Z34gq58x3_kernel_generate_array_floatP12gq58x3_statePfPl_param_0];
	ld.param.u64 	%rd70, [_Z34gq58x3_kernel_generate_array_floatP12gq58x3_statePfPl_param_2];
	cvta.to.global.u64 	%rd72, %rd71;
	cvta.to.global.u64 	%rd73, %rd70;
	mov.u32 	%r7, %tid.x;
	cvt.u16.u32 	%rs2, %r7;
	mul.hi.u16 	%rs3, %rs2, 5462;
	mul.lo.s16 	%rs4, %rs3, 12;
	sub.s16 	%rs1, %rs2, %rs4;
	mov.u32 	%r8, %ctaid.x;
	mov.u32 	%r9, %ntid.x;
	mad.lo.s32 	%r10, %r8, %r9, %r7;
	mul.hi.u32 	%r11, %r10, -1431655765;
	shr.u32 	%r12, %r11, 3;
	cvt.u64.u32 	%rd74, %r12;
	ld.global.u64 	%rd1, [%rd73];
	mul.lo.s64 	%rd2, %rd1, %rd74;
	cvt.u32.u16 	%r13, %rs1;
	mul.wide.u32 	%rd75, %r13, 8;
	add.s64 	%rd76, %rd72, %rd75;
	ld.global.u64 	%rd865, [%rd76+96];
	ld.global.u64 	%rd877, [%rd76];
	setp.eq.s64 	%p1, %rd2, 0;
	mov.u64 	%rd849, %rd865;
	@%p1 bra 	$L__BB1_10;
	mov.b64 	%rd847, 0;
	mov.u64 	%rd861, %rd877;
	mov.u64 	%rd849, %rd865;
	mov.u64 	%rd850, %rd2;
$L__BB1_2:
	mov.u64 	%rd8, %rd850;
	mov.u64 	%rd7, %rd849;
	mov.u64 	%rd6, %rd861;
	and.b64  	%rd78, %rd8, 1;
	setp.eq.b64 	%p2, %rd78, 1;
	not.pred 	%p3, %p2;
	@%p3 bra 	$L__BB1_9;
	setp.eq.s64 	%p4, %rd847, 0;
	mov.u64 	%rd849, %rd6;
	@%p4 bra 	$L__BB1_6;
	mov.b64 	%rd854, 8;
	mov.b64 	%rd853, 48;
	mov.b64 	%rd852, 0;
	mov.u64 	%rd849, %rd6;
$L__BB1_5:
	shr.u64 	%rd82, %rd854, 32;
	shr.u64 	%rd83, %rd849, 32;
	and.b64  	%rd84, %rd854, 4294967295;
	mad.lo.s64 	%rd85, %rd82, 12, %rd84;
	and.b64  	%rd86, %rd849, 4294967295;
	mad.lo.s64 	%rd87, %rd83, 12, %rd86;
	setp.gt.u64 	%p5, %rd85, 4294967295;
	add.s64 	%rd88, %rd85, -4294967284;
	selp.u64 	%rd89, 1, 0, %p5;
	add.s64 	%rd90, %rd82, %rd89;
	selp.b64 	%rd91, %rd88, %rd85, %p5;
	setp.gt.u64 	%p6, %rd87, 4294967295;
	add.s64 	%rd92, %rd87, -4294967284;
	selp.u64 	%rd93, 1, 0, %p6;
	add.s64 	%rd94, %rd83, %rd93;
	selp.b64 	%rd95, %rd92, %rd87, %p6;
	mul.lo.s64 	%rd96, %rd95, %rd90;
	mad.lo.s64 	%rd97, %rd94, %rd91, %rd96;
	shr.u64 	%rd98, %rd97, 26;
	and.b64  	%rd99, %rd97, 67108863;
	shl.b64 	%rd100, %rd97, 32;
	and.b64  	%rd101, %rd100, 288230371856744448;
	mul.lo.s64 	%rd102, %rd90, 144;
	mul.lo.s64 	%rd103, %rd102, %rd94;
	mul.lo.s64 	%rd104, %rd95, %rd91;
	shr.u64 	%rd105, %rd104, 58;
	and.b64  	%rd106, %rd104, 288230376151711743;
	shl.b64 	%rd107, %rd105, 29;
	add.s64 	%rd108, %rd107, %rd106;
	shl.b64 	%rd109, %rd105, 30;
	add.s64 	%rd110, %rd108, %rd109;
	setp.gt.u64 	%p7, %rd110, 288230374541099007;
	add.s64 	%rd111, %rd110, -288230374541099008;
	selp.b64 	%rd112, %rd111, %rd110, %p7;
	mad.lo.s64 	%rd113, %rd98, 805306368, %rd103;
	add.s64 	%rd114, %rd113, %rd101;
	mad.lo.s64 	%rd115, %rd99, -12, %rd114;
	add.s64 	%rd116, %rd115, %rd112;
	add.s64 	%rd117, %rd116, 288230374541099008;
	shr.u64 	%rd118, %rd117, 58;
	and.b64  	%rd119, %rd117, 288230376151711743;
	shl.b64 	%rd120, %rd118, 29;
	add.s64 	%rd121, %rd120, %rd119;
	shl.b64 	%rd122, %rd118, 30;
	add.s64 	%rd123, %rd121, %rd122;
	setp.gt.u64 	%p8, %rd123, 288230374541099007;
	add.s64 	%rd124, %rd123, -288230374541099008;
	selp.b64 	%rd125, %rd124, %rd123, %p8;
	shr.u64 	%rd126, %rd853, 32;
	and.b64  	%rd127, %rd853, 4294967295;
	mad.lo.s64 	%rd128, %rd126, 12, %rd127;
	setp.gt.u64 	%p9, %rd128, 4294967295;
	add.s64 	%rd129, %rd128, -4294967284;
	selp.u64 	%rd130, 1, 0, %p9;
	add.s64 	%rd131, %rd126, %rd130;
	selp.b64 	%rd132, %rd129, %rd128, %p9;
	shr.u64 	%rd133, %rd7, 32;
	and.b64  	%rd134, %rd7, 4294967295;
	mad.lo.s64 	%rd135, %rd133, 12, %rd134;
	setp.gt.u64 	%p10, %rd135, 4294967295;
	add.s64 	%rd136, %rd135, -4294967284;
	selp.b64 	%rd137, %rd136, %rd135, %p10;
	selp.u64 	%rd138, 1, 0, %p10;
	add.s64 	%rd139, %rd133, %rd138;
	mul.lo.s64 	%rd140, %rd132, %rd139;
	mad.lo.s64 	%rd141, %rd131, %rd137, %rd140;
	shr.u64 	%rd142, %rd141, 26;
	and.b64  	%rd143, %rd141, 67108863;
	shl.b64 	%rd144, %rd141, 32;
	and.b64  	%rd145, %rd144, 288230371856744448;
	mul.lo.s64 	%rd146, %rd142, 805306368;
	mul.lo.s64 	%rd147, %rd139, %rd131;
	mul.lo.s64 	%rd148, %rd132, %rd137;
	shr.u64 	%rd149, %rd148, 58;
	and.b64  	%rd150, %rd148, 288230376151711743;
	shl.b64 	%rd151, %rd149, 29;
	add.s64 	%rd152, %rd151, %rd150;
	shl.b64 	%rd153, %rd149, 30;
	add.s64 	%rd154, %rd152, %rd153;
	setp.gt.u64 	%p11, %rd154, 288230374541099007;
	add.s64 	%rd155, %rd154, -288230374541099008;
	selp.b64 	%rd156, %rd155, %rd154, %p11;
	mad.lo.s64 	%rd157, %rd147, 144, %rd146;
	add.s64 	%rd158, %rd157, %rd145;
	mad.lo.s64 	%rd159, %rd143, -12, %rd158;
	add.s64 	%rd160, %rd159, %rd156;
	add.s64 	%rd161, %rd160, 288230374541099008;
	shr.u64 	%rd162, %rd161, 58;
	and.b64  	%rd163, %rd161, 288230376151711743;
	shl.b64 	%rd164, %rd162, 29;
	add.s64 	%rd165, %rd164, %rd163;
	shl.b64 	%rd166, %rd162, 30;
	add.s64 	%rd167, %rd165, %rd166;
	setp.gt.u64 	%p12, %rd167, 288230374541099007;
	add.s64 	%rd168, %rd167, -288230374541099008;
	selp.b64 	%rd169, %rd168, %rd167, %p12;
	setp.lt.u64 	%p13, %rd125, %rd169;
	add.s64 	%rd170, %rd125, 288230374541099008;
	selp.b64 	%rd171, %rd170, %rd125, %p13;
	sub.s64 	%rd849, %rd171, %rd169;
	mul.lo.s64 	%rd172, %rd90, %rd91;
	shl.b64 	%rd173, %rd172, 1;
	shr.u64 	%rd174, %rd172, 25;
	and.b64  	%rd175, %rd173, 67108862;
	shl.b64 	%rd176, %rd172, 33;
	and.b64  	%rd177, %rd176, 288230367561777152;
	mul.lo.s64 	%rd178, %rd102, %rd90;
	mul.lo.s64 	%rd179, %rd91, %rd91;
	shr.u64 	%rd180, %rd179, 58;
	and.b64  	%rd181, %rd179, 288230376151711743;
	shl.b64 	%rd182, %rd180, 29;
	add.s64 	%rd183, %rd182, %rd181;
	shl.b64 	%rd184, %rd180, 30;
	add.s64 	%rd185, %rd183, %rd184;
	setp.gt.u64 	%p14, %rd185, 288230374541099007;
	add.s64 	%rd186, %rd185, -288230374541099008;
	selp.b64 	%rd187, %rd186, %rd185, %p14;
	mad.lo.s64 	%rd188, %rd174, 805306368, %rd178;
	add.s64 	%rd189, %rd188, %rd177;
	mad.lo.s64 	%rd190, %rd175, -12, %rd189;
	add.s64 	%rd191, %rd190, %rd187;
	add.s64 	%rd192, %rd191, 288230374541099008;
	shr.u64 	%rd193, %rd192, 58;
	and.b64  	%rd194, %rd192, 288230376151711743;
	shl.b64 	%rd195, %rd193, 29;
	add.s64 	%rd196, %rd195, %rd194;
	shl.b64 	%rd197, %rd193, 30;
	add.s64 	%rd198, %rd196, %rd197;
	setp.gt.u64 	%p15, %rd198, 288230374541099007;
	add.s64 	%rd199, %rd198, -288230374541099008;
	selp.b64 	%rd200, %rd199, %rd198, %p15;
	shl.b64 	%rd201, %rd131, 1;
	shr.u64 	%rd202, %rd131, 25;
	and.b64  	%rd203, %rd201, 67108862;
	shl.b64 	%rd204, %rd131, 33;
	and.b64  	%rd205, %rd204, 288230367561777152;
	shl.b64 	%rd206, %rd128, 1;
	add.s64 	%rd207, %rd206, -8589934568;
	selp.b64 	%rd208, %rd207, %rd206, %p9;
	shr.u64 	%rd209, %rd208, 58;
	and.b64  	%rd210, %rd208, 288230376151711742;
	shl.b64 	%rd211, %rd209, 29;
	add.s64 	%rd212, %rd211, %rd210;
	shl.b64 	%rd213, %rd209, 30;
	add.s64 	%rd214, %rd212, %rd213;
	setp.gt.u64 	%p16, %rd214, 288230374541099007;
	add.s64 	%rd215, %rd214, -288230374541099008;
	selp.b64 	%rd216, %rd215, %rd214, %p16;
	mad.lo.s64 	%rd217, %rd202, 805306368, %rd205;
	mad.lo.s64 	%rd218, %rd203, -12, %rd217;
	add.s64 	%rd219, %rd218, %rd216;
	add.s64 	%rd220, %rd219, 288230374541099008;
	shr.u64 	%rd221, %rd220, 58;
	and.b64  	%rd222, %rd220, 288230376151711742;
	shl.b64 	%rd223, %rd221, 29;
	add.s64 	%rd224, %rd223, %rd222;
	shl.b64 	%rd225, %rd221, 30;
	add.s64 	%rd226, %rd224, %rd225;
	setp.gt.u64 	%p17, %rd226, 288230374541099007;
	add.s64 	%rd227, %rd226, -288230374541099008;
	selp.b64 	%rd228, %rd227, %rd226, %p17;
	setp.lt.u64 	%p18, %rd200, %rd228;
	add.s64 	%rd229, %rd200, 288230374541099008;
	selp.b64 	%rd230, %rd229, %rd200, %p18;
	sub.s64 	%rd854, %rd230, %rd228;
	mul.lo.s64 	%rd231, %rd131, %rd132;
	shl.b64 	%rd232, %rd231, 1;
	shr.u64 	%rd233, %rd231, 25;
	and.b64  	%rd234, %rd232, 67108862;
	shl.b64 	%rd235, %rd231, 33;
	and.b64  	%rd236, %rd235, 288230367561777152;
	mul.lo.s64 	%rd237, %rd233, 805306368;
	mul.lo.s64 	%rd238, %rd131, %rd131;
	mul.lo.s64 	%rd239, %rd132, %rd132;
	shr.u64 	%rd240, %rd239, 58;
	and.b64  	%rd241, %rd239, 288230376151711743;
	shl.b64 	%rd242, %rd240, 29;
	add.s64 	%rd243, %rd242, %rd241;
	shl.b64 	%rd244, %rd240, 30;
	add.s64 	%rd245, %rd243, %rd244;
	setp.gt.u64 	%p19, %rd245, 288230374541099007;
	add.s64 	%rd246, %rd245, -288230374541099008;
	selp.b64 	%rd247, %rd246, %rd245, %p19;
	mad.lo.s64 	%rd248, %rd238, 144, %rd237;
	add.s64 	%rd249, %rd248, %rd236;
	mad.lo.s64 	%rd250, %rd234, -12, %rd249;
	add.s64 	%rd251, %rd250, %rd247;
	add.s64 	%rd252, %rd251, 288230374541099008;
	shr.u64 	%rd253, %rd252, 58;
	and.b64  	%rd254, %rd252, 288230376151711743;
	shl.b64 	%rd255, %rd253, 29;
	add.s64 	%rd256, %rd255, %rd254;
	shl.b64 	%rd257, %rd253, 30;
	add.s64 	%rd258, %rd256, %rd257;
	setp.gt.u64 	%p20, %rd258, 288230374541099007;
	add.s64 	%rd259, %rd258, -288230374541099008;
	selp.b64 	%rd853, %rd259, %rd258, %p20;
	add.s64 	%rd852, %rd852, 1;
	setp.ne.s64 	%p21, %rd852, %rd847;
	@%p21 bra 	$L__BB1_5;
$L__BB1_6:
	setp.eq.s64 	%p22, %rd847, 0;
	sub.s64 	%rd260, 288230374541099008, %rd7;
	mad.lo.s64 	%rd261, %rd260, 6, %rd6;
	shl.b64 	%rd262, %rd261, 3;
	shr.u64 	%rd263, %rd262, 58;
	and.b64  	%rd264, %rd262, 288230376151711736;
	shl.b64 	%rd265, %rd263, 29;
	add.s64 	%rd266, %rd265, %rd264;
	shl.b64 	%rd267, %rd263, 30;
	add.s64 	%rd268, %rd266, %rd267;
	setp.gt.u64 	%p23, %rd268, 288230374541099007;
	add.s64 	%rd269, %rd268, -288230374541099008;
	selp.b64 	%rd861, %rd269, %rd268, %p23;
	@%p22 bra 	$L__BB1_9;
	shr.u64 	%rd273, %rd6, 32;
	and.b64  	%rd274, %rd6, 4294967295;
	mad.lo.s64 	%rd275, %rd273, 12, %rd274;
	setp.gt.u64 	%p24, %rd275, 4294967295;
	add.s64 	%rd276, %rd275, -4294967284;
	selp.u64 	%rd277, 1, 0, %p24;
	add.s64 	%rd19, %rd273, %rd277;
	selp.b64 	%rd20, %rd276, %rd275, %p24;
	mov.b64 	%rd859, 8;
	mov.b64 	%rd858, 48;
	mov.b64 	%rd857, 0;
$L__BB1_8:
	shr.u64 	%rd278, %rd859, 32;
	shr.u64 	%rd279, %rd861, 32;
	and.b64  	%rd280, %rd859, 4294967295;
	mad.lo.s64 	%rd281, %rd278, 12, %rd280;
	and.b64  	%rd282, %rd861, 4294967295;
	mad.lo.s64 	%rd283, %rd279, 12, %rd282;
	setp.gt.u64 	%p25, %rd281, 4294967295;
	add.s64 	%rd284, %rd281, -4294967284;
	selp.u64 	%rd285, 1, 0, %p25;
	add.s64 	%rd286, %rd278, %rd285;
	selp.b64 	%rd287, %rd284, %rd281, %p25;
	setp.gt.u64 	%p26, %rd283, 4294967295;
	add.s64 	%rd288, %rd283, -4294967284;
	selp.u64 	%rd289, 1, 0, %p26;
	add.s64 	%rd290, %rd279, %rd289;
	selp.b64 	%rd291, %rd288, %rd283, %p26;
	mul.lo.s64 	%rd292, %rd291, %rd286;
	mad.lo.s64 	%rd293, %rd290, %rd287, %rd292;
	shr.u64 	%rd294, %rd293, 26;
	and.b64  	%rd295, %rd293, 67108863;
	shl.b64 	%rd296, %rd293, 32;
	and.b64  	%rd297, %rd296, 288230371856744448;
	mul.lo.s64 	%rd298, %rd286, 144;
	mul.lo.s64 	%rd299, %rd298, %rd290;
	mul.lo.s64 	%rd300, %rd291, %rd287;
	shr.u64 	%rd301, %rd300, 58;
	and.b64  	%rd302, %rd300, 288230376151711743;
	shl.b64 	%rd303, %rd301, 29;
	add.s64 	%rd304, %rd303, %rd302;
	shl.b64 	%rd305, %rd301, 30;
	add.s64 	%rd306, %rd304, %rd305;
	setp.gt.u64 	%p27, %rd306, 288230374541099007;
	add.s64 	%rd307, %rd306, -288230374541099008;
	selp.b64 	%rd308, %rd307, %rd306, %p27;
	mad.lo.s64 	%rd309, %rd294, 805306368, %rd299;
	add.s64 	%rd310, %rd309, %rd297;
	mad.lo.s64 	%rd311, %rd295, -12, %rd310;
	add.s64 	%rd312, %rd311, %rd308;
	add.s64 	%rd313, %rd312, 288230374541099008;
	shr.u64 	%rd314, %rd313, 58;
	and.b64  	%rd315, %rd313, 288230376151711743;
	shl.b64 	%rd316, %rd314, 29;
	add.s64 	%rd317, %rd316, %rd315;
	shl.b64 	%rd318, %rd314, 30;
	add.s64 	%rd319, %rd317, %rd318;
	setp.gt.u64 	%p28, %rd319, 288230374541099007;
	add.s64 	%rd320, %rd319, -288230374541099008;
	selp.b64 	%rd321, %rd320, %rd319, %p28;
	shr.u64 	%rd322, %rd858, 32;
	and.b64  	%rd323, %rd858, 4294967295;
	mad.lo.s64 	%rd324, %rd322, 12, %rd323;
	setp.gt.u64 	%p29, %rd324, 4294967295;
	add.s64 	%rd325, %rd324, -4294967284;
	selp.u64 	%rd326, 1, 0, %p29;
	add.s64 	%rd327, %rd322, %rd326;
	selp.b64 	%rd328, %rd325, %rd324, %p29;
	mul.lo.s64 	%rd329, %rd328, %rd19;
	mad.lo.s64 	%rd330, %rd327, %rd20, %rd329;
	shr.u64 	%rd331, %rd330, 26;
	and.b64  	%rd332, %rd330, 67108863;
	shl.b64 	%rd333, %rd330, 32;
	and.b64  	%rd334, %rd333, 288230371856744448;
	mul.lo.s64 	%rd335, %rd331, 805306368;
	mul.lo.s64 	%rd336, %rd19, %rd327;
	mul.lo.s64 	%rd337, %rd328, %rd20;
	shr.u64 	%rd338, %rd337, 58;
	and.b64  	%rd339, %rd337, 288230376151711743;
	shl.b64 	%rd340, %rd338, 29;
	add.s64 	%rd341, %rd340, %rd339;
	shl.b64 	%rd342, %rd338, 30;
	add.s64 	%rd343, %rd341, %rd342;
	setp.gt.u64 	%p30, %rd343, 288230374541099007;
	add.s64 	%rd344, %rd343, -288230374541099008;
	selp.b64 	%rd345, %rd344, %rd343, %p30;
	mad.lo.s64 	%rd346, %rd336, 144, %rd335;
	add.s64 	%rd347, %rd346, %rd334;
	mad.lo.s64 	%rd348, %rd332, -12, %rd347;
	add.s64 	%rd349, %rd348, %rd345;
	add.s64 	%rd350, %rd349, 288230374541099008;
	shr.u64 	%rd351, %rd350, 58;
	and.b64  	%rd352, %rd350, 288230376151711743;
	shl.b64 	%rd353, %rd351, 29;
	add.s64 	%rd354, %rd353, %rd352;
	shl.b64 	%rd355, %rd351, 30;
	add.s64 	%rd356, %rd354, %rd355;
	setp.gt.u64 	%p31, %rd356, 288230374541099007;
	add.s64 	%rd357, %rd356, -288230374541099008;
	selp.b64 	%rd358, %rd357, %rd356, %p31;
	setp.lt.u64 	%p32, %rd321, %rd358;
	add.s64 	%rd359, %rd321, 288230374541099008;
	selp.b64 	%rd360, %rd359, %rd321, %p32;
	sub.s64 	%rd861, %rd360, %rd358;
	mul.lo.s64 	%rd361, %rd286, %rd287;
	shl.b64 	%rd362, %rd361, 1;
	shr.u64 	%rd363, %rd361, 25;
	and.b64  	%rd364, %rd362, 67108862;
	shl.b64 	%rd365, %rd361, 33;
	and.b64  	%rd366, %rd365, 288230367561777152;
	mul.lo.s64 	%rd367, %rd298, %rd286;
	mul.lo.s64 	%rd368, %rd287, %rd287;
	shr.u64 	%rd369, %rd368, 58;
	and.b64  	%rd370, %rd368, 288230376151711743;
	shl.b64 	%rd371, %rd369, 29;
	add.s64 	%rd372, %rd371, %rd370;
	shl.b64 	%rd373, %rd369, 30;
	add.s64 	%rd374, %rd372, %rd373;
	setp.gt.u64 	%p33, %rd374, 288230374541099007;
	add.s64 	%rd375, %rd374, -288230374541099008;
	selp.b64 	%rd376, %rd375, %rd374, %p33;
	mad.lo.s64 	%rd377, %rd363, 805306368, %rd367;
	add.s64 	%rd378, %rd377, %rd366;
	mad.lo.s64 	%rd379, %rd364, -12, %rd378;
	add.s64 	%rd380, %rd379, %rd376;
	add.s64 	%rd381, %rd380, 288230374541099008;
	shr.u64 	%rd382, %rd381, 58;
	and.b64  	%rd383, %rd381, 288230376151711743;
	shl.b64 	%rd384, %rd382, 29;
	add.s64 	%rd385, %rd384, %rd383;
	shl.b64 	%rd386, %rd382, 30;
	add.s64 	%rd387, %rd385, %rd386;
	setp.gt.u64 	%p34, %rd387, 288230374541099007;
	add.s64 	%rd388, %rd387, -288230374541099008;
	selp.b64 	%rd389, %rd388, %rd387, %p34;
	shl.b64 	%rd390, %rd327, 1;
	shr.u64 	%rd391, %rd327, 25;
	and.b64  	%rd392, %rd390, 67108862;
	shl.b64 	%rd393, %rd327, 33;
	and.b64  	%rd394, %rd393, 288230367561777152;
	shl.b64 	%rd395, %rd324, 1;
	add.s64 	%rd396, %rd395, -8589934568;
	selp.b64 	%rd397, %rd396, %rd395, %p29;
	shr.u64 	%rd398, %rd397, 58;
	and.b64  	%rd399, %rd397, 288230376151711742;
	shl.b64 	%rd400, %rd398, 29;
	add.s64 	%rd401, %rd400, %rd399;
	shl.b64 	%rd402, %rd398, 30;
	add.s64 	%rd403, %rd401, %rd402;
	setp.gt.u64 	%p35, %rd403, 288230374541099007;
	add.s64 	%rd404, %rd403, -288230374541099008;
	selp.b64 	%rd405, %rd404, %rd403, %p35;
	mad.lo.s64 	%rd406, %rd391, 805306368, %rd394;
	mad.lo.s64 	%rd407, %rd392, -12, %rd406;
	add.s64 	%rd408, %rd407, %rd405;
	add.s64 	%rd409, %rd408, 288230374541099008;
	shr.u64 	%rd410, %rd409, 58;
	and.b64  	%rd411, %rd409, 288230376151711742;
	shl.b64 	%rd412, %rd410, 29;
	add.s64 	%rd413, %rd412, %rd411;
	shl.b64 	%rd414, %rd410, 30;
	add.s64 	%rd415, %rd413, %rd414;
	setp.gt.u64 	%p36, %rd415, 288230374541099007;
	add.s64 	%rd416, %rd415, -288230374541099008;
	selp.b64 	%rd417, %rd416, %rd415, %p36;
	setp.lt.u64 	%p37, %rd389, %rd417;
	add.s64 	%rd418, %rd389, 288230374541099008;
	selp.b64 	%rd419, %rd418, %rd389, %p37;
	sub.s64 	%rd859, %rd419, %rd417;
	mul.lo.s64 	%rd420, %rd327, %rd328;
	shl.b64 	%rd421, %rd420, 1;
	shr.u64 	%rd422, %rd420, 25;
	and.b64  	%rd423, %rd421, 67108862;
	shl.b64 	%rd424, %rd420, 33;
	and.b64  	%rd425, %rd424, 288230367561777152;
	mul.lo.s64 	%rd426, %rd422, 805306368;
	mul.lo.s64 	%rd427, %rd327, %rd327;
	mul.lo.s64 	%rd428, %rd328, %rd328;
	shr.u64 	%rd429, %rd428, 58;
	and.b64  	%rd430, %rd428, 288230376151711743;
	shl.b64 	%rd431, %rd429, 29;
	add.s64 	%rd432, %rd431, %rd430;
	shl.b64 	%rd433, %rd429, 30;
	add.s64 	%rd434, %rd432, %rd433;
	setp.gt.u64 	%p38, %rd434, 288230374541099007;
	add.s64 	%rd435, %rd434, -288230374541099008;
	selp.b64 	%rd436, %rd435, %rd434, %p38;
	mad.lo.s64 	%rd437, %rd427, 144, %rd426;
	add.s64 	%rd438, %rd437, %rd425;
	mad.lo.s64 	%rd439, %rd423, -12, %rd438;
	add.s64 	%rd440, %rd439, %rd436;
	add.s64 	%rd441, %rd440, 288230374541099008;
	shr.u64 	%rd442, %rd441, 58;
	and.b64  	%rd443, %rd441, 288230376151711743;
	shl.b64 	%rd444, %rd442, 29;
	add.s64 	%rd445, %rd444, %rd443;
	shl.b64 	%rd446, %rd442, 30;
	add.s64 	%rd447, %rd445, %rd446;
	setp.gt.u64 	%p39, %rd447, 288230374541099007;
	add.s64 	%rd448, %rd447, -288230374541099008;
	selp.b64 	%rd858, %rd448, %rd447, %p39;
	add.s64 	%rd857, %rd857, 1;
	setp.ne.s64 	%p40, %rd857, %rd847;
	@%p40 bra 	$L__BB1_8;
$L__BB1_9:
	shr.u64 	%rd850, %rd8, 1;
	add.s64 	%rd847, %rd847, 1;
	setp.gt.u64 	%p41, %rd8, 1;
	@%p41 bra 	$L__BB1_2;
$L__BB1_10:
	mov.u32 	%r14, %tid.x;
	shl.b32 	%r15, %r14, 3;
	mov.u32 	%r16, _ZZ34gq58x3_kernel_generate_array_floatP12gq58x3_statePfPlE2xP;
	add.s32 	%r17, %r16, %r15;
	st.shared.u64 	[%r17], %rd849;
	add.s64 	%rd866, %rd2, 1;
	setp.eq.s64 	%p42, %rd866, 0;
	@%p42 bra 	$L__BB1_20;
	mov.b64 	%rd863, 0;
$L__BB1_12:
	mov.u64 	%rd38, %rd866;
	mov.u64 	%rd37, %rd865;
	mov.u64 	%rd36, %rd877;
	and.b64  	%rd450, %rd38, 1;
	setp.eq.b64 	%p43, %rd450, 1;
	not.pred 	%p44, %p43;
	@%p44 bra 	$L__BB1_19;
	setp.eq.s64 	%p45, %rd863, 0;
	mov.u64 	%rd865, %rd36;
	@%p45 bra 	$L__BB1_16;
	mov.b64 	%rd870, 8;
	mov.b64 	%rd869, 48;
	mov.u64 	%rd867, %rd863;
	mov.u64 	%rd865, %rd36;
$L__BB1_15:
	shr.u64 	%rd453, %rd870, 32;
	shr.u64 	%rd454, %rd865, 32;
	and.b64  	%rd455, %rd870, 4294967295;
	mad.lo.s64 	%rd456, %rd453, 12, %rd455;
	and.b64  	%rd457, %rd865, 4294967295;
	mad.lo.s64 	%rd458, %rd454, 12, %rd457;
	setp.gt.u64 	%p46, %rd456, 4294967295;
	add.s64 	%rd459, %rd456, -4294967284;
	selp.u64 	%rd460, 1, 0, %p46;
	add.s64 	%rd461, %rd453, %rd460;
	selp.b64 	%rd462, %rd459, %rd456, %p46;
	setp.gt.u64 	%p47, %rd458, 4294967295;
	add.s64 	%rd463, %rd458, -4294967284;
	selp.u64 	%rd464, 1, 0, %p47;
	add.s64 	%rd465, %rd454, %rd464;
	selp.b64 	%rd466, %rd463, %rd458, %p47;
	mul.lo.s64 	%rd467, %rd466, %rd461;
	mad.lo.s64 	%rd468, %rd465, %rd462, %rd467;
	shr.u64 	%rd469, %rd468, 26;
	and.b64  	%rd470, %rd468, 67108863;
	shl.b64 	%rd471, %rd468, 32;
	and.b64  	%rd472, %rd471, 288230371856744448;
	mul.lo.s64 	%rd473, %rd461, 144;
	mul.lo.s64 	%rd474, %rd473, %rd465;
	mul.lo.s64 	%rd475, %rd466, %rd462;
	shr.u64 	%rd476, %rd475, 58;
	and.b64  	%rd477, %rd475, 288230376151711743;
	shl.b64 	%rd478, %rd476, 29;
	add.s64 	%rd479, %rd478, %rd477;
	shl.b64 	%rd480, %rd476, 30;
	add.s64 	%rd481, %rd479, %rd480;
	setp.gt.u64 	%p48, %rd481, 288230374541099007;
	add.s64 	%rd482, %rd481, -288230374541099008;
	selp.b64 	%rd483, %rd482, %rd481, %p48;
	mad.lo.s64 	%rd484, %rd469, 805306368, %rd474;
	add.s64 	%rd485, %rd484, %rd472;
	mad.lo.s64 	%rd486, %rd470, -12, %rd485;
	add.s64 	%rd487, %rd486, %rd483;
	add.s64 	%rd488, %rd487, 288230374541099008;
	shr.u64 	%rd489, %rd488, 58;
	and.b64  	%rd490, %rd488, 288230376151711743;
	shl.b64 	%rd491, %rd489, 29;
	add.s64 	%rd492, %rd491, %rd490;
	shl.b64 	%rd493, %rd489, 30;
	add.s64 	%rd494, %rd492, %rd493;
	setp.gt.u64 	%p49, %rd494, 288230374541099007;
	add.s64 	%rd495, %rd494, -288230374541099008;
	selp.b64 	%rd496, %rd495, %rd494, %p49;
	shr.u64 	%rd497, %rd869, 32;
	and.b64  	%rd498, %rd869, 4294967295;
	mad.lo.s64 	%rd499, %rd497, 12, %rd498;
	setp.gt.u64 	%p50, %rd499, 4294967295;
	add.s64 	%rd500, %rd499, -4294967284;
	selp.u64 	%rd501, 1, 0, %p50;
	add.s64 	%rd502, %rd497, %rd501;
	selp.b64 	%rd503, %rd500, %rd499, %p50;
	shr.u64 	%rd504, %rd37, 32;
	and.b64  	%rd505, %rd37, 4294967295;
	mad.lo.s64 	%rd506, %rd504, 12, %rd505;
	setp.gt.u64 	%p51, %rd506, 4294967295;
	add.s64 	%rd507, %rd506, -4294967284;
	selp.b64 	%rd508, %rd507, %rd506, %p51;
	selp.u64 	%rd509, 1, 0, %p51;
	add.s64 	%rd510, %rd504, %rd509;
	mul.lo.s64 	%rd511, %rd503, %rd510;
	mad.lo.s64 	%rd512, %rd502, %rd508, %rd511;
	shr.u64 	%rd513, %rd512, 26;
	and.b64  	%rd514, %rd512, 67108863;
	shl.b64 	%rd515, %rd512, 32;
	and.b64  	%rd516, %rd515, 288230371856744448;
	mul.lo.s64 	%rd517, %rd513, 805306368;
	mul.lo.s64 	%rd518, %rd510, %rd502;
	mul.lo.s64 	%rd519, %rd503, %rd508;
	shr.u64 	%rd520, %rd519, 58;
	and.b64  	%rd521, %rd519, 288230376151711743;
	shl.b64 	%rd522, %rd520, 29;
	add.s64 	%rd523, %rd522, %rd521;
	shl.b64 	%rd524, %rd520, 30;
	add.s64 	%rd525, %rd523, %rd524;
	setp.gt.u64 	%p52, %rd525, 288230374541099007;
	add.s64 	%rd526, %rd525, -288230374541099008;
	selp.b64 	%rd527, %rd526, %rd525, %p52;
	mad.lo.s64 	%rd528, %rd518, 144, %rd517;
	add.s64 	%rd529, %rd528, %rd516;
	mad.lo.s64 	%rd530, %rd514, -12, %rd529;
	add.s64 	%rd531, %rd530, %rd527;
	add.s64 	%rd532, %rd531, 288230374541099008;
	shr.u64 	%rd533, %rd532, 58;
	and.b64  	%rd534, %rd532, 288230376151711743;
	shl.b64 	%rd535, %rd533, 29;
	add.s64 	%rd536, %rd535, %rd534;
	shl.b64 	%rd537, %rd533, 30;
	add.s64 	%rd538, %rd536, %rd537;
	setp.gt.u64 	%p53, %rd538, 288230374541099007;
	add.s64 	%rd539, %rd538, -288230374541099008;
	selp.b64 	%rd540, %rd539, %rd538, %p53;
	setp.lt.u64 	%p54, %rd496, %rd540;
	add.s64 	%rd541, %rd496, 288230374541099008;
	selp.b64 	%rd542, %rd541, %rd496, %p54;
	sub.s64 	%rd865, %rd542, %rd540;
	mul.lo.s64 	%rd543, %rd461, %rd462;
	shl.b64 	%rd544, %rd543, 1;
	shr.u64 	%rd545, %rd543, 25;
	and.b64  	%rd546, %rd544, 67108862;
	shl.b64 	%rd547, %rd543, 33;
	and.b64  	%rd548, %rd547, 288230367561777152;
	mul.lo.s64 	%rd549, %rd473, %rd461;
	mul.lo.s64 	%rd550, %rd462, %rd462;
	shr.u64 	%rd551, %rd550, 58;
	and.b64  	%rd552, %rd550, 288230376151711743;
	shl.b64 	%rd553, %rd551, 29;
	add.s64 	%rd554, %rd553, %rd552;
	shl.b64 	%rd555, %rd551, 30;
	add.s64 	%rd556, %rd554, %rd555;
	setp.gt.u64 	%p55, %rd556, 288230374541099007;
	add.s64 	%rd557, %rd556, -288230374541099008;
	selp.b64 	%rd558, %rd557, %rd556, %p55;
	mad.lo.s64 	%rd559, %rd545, 805306368, %rd549;
	add.s64 	%rd560, %rd559, %rd548;
	mad.lo.s64 	%rd561, %rd546, -12, %rd560;
	add.s64 	%rd562, %rd561, %rd558;
	add.s64 	%rd563, %rd562, 288230374541099008;
	shr.u64 	%rd564, %rd563, 58;
	and.b64  	%rd565, %rd563, 288230376151711743;
	shl.b64 	%rd566, %rd564, 29;
	add.s64 	%rd567, %rd566, %rd565;
	shl.b64 	%rd568, %rd564, 30;
	add.s64 	%rd569, %rd567, %rd568;
	setp.gt.u64 	%p56, %rd569, 288230374541099007;
	add.s64 	%rd570, %rd569, -288230374541099008;
	selp.b64 	%rd571, %rd570, %rd569, %p56;
	shl.b64 	%rd572, %rd502, 1;
	shr.u64 	%rd573, %rd502, 25;
	and.b64  	%rd574, %rd572, 67108862;
	shl.b64 	%rd575, %rd502, 33;
	and.b64  	%rd576, %rd575, 288230367561777152;
	shl.b64 	%rd577, %rd499, 1;
	add.s64 	%rd578, %rd577, -8589934568;
	selp.b64 	%rd579, %rd578, %rd577, %p50;
	shr.u64 	%rd580, %rd579, 58;
	and.b64  	%rd581, %rd579, 288230376151711742;
	shl.b64 	%rd582, %rd580, 29;
	add.s64 	%rd583, %rd582, %rd581;
	shl.b64 	%rd584, %rd580, 30;
	add.s64 	%rd585, %rd583, %rd584;
	setp.gt.u64 	%p57, %rd585, 288230374541099007;
	add.s64 	%rd586, %rd585, -288230374541099008;
	selp.b64 	%rd587, %rd586, %rd585, %p57;
	mad.lo.s64 	%rd588, %rd573, 805306368, %rd576;
	mad.lo.s64 	%rd589, %rd574, -12, %rd588;
	add.s64 	%rd590, %rd589, %rd587;
	add.s64 	%rd591, %rd590, 288230374541099008;
	shr.u64 	%rd592, %rd591, 58;
	and.b64  	%rd593, %rd591, 288230376151711742;
	shl.b64 	%rd594, %rd592, 29;
	add.s64 	%rd595, %rd594, %rd593;
	shl.b64 	%rd596, %rd592, 30;
	add.s64 	%rd597, %rd595, %rd596;
	setp.gt.u64 	%p58, %rd597, 288230374541099007;
	add.s64 	%rd598, %rd597, -288230374541099008;
	selp.b64 	%rd599, %rd598, %rd597, %p58;
	setp.lt.u64 	%p59, %rd571, %rd599;
	add.s64 	%rd600, %rd571, 288230374541099008;
	selp.b64 	%rd601, %rd600, %rd571, %p59;
	sub.s64 	%rd870, %rd601, %rd599;
	mul.lo.s64 	%rd602, %rd502, %rd503;
	shl.b64 	%rd603, %rd602, 1;
	shr.u64 	%rd604, %rd602, 25;
	and.b64  	%rd605, %rd603, 67108862;
	shl.b64 	%rd606, %rd602, 33;
	and.b64  	%rd607, %rd606, 288230367561777152;
	mul.lo.s64 	%rd608, %rd604, 805306368;
	mul.lo.s64 	%rd609, %rd502, %rd502;
	mul.lo.s64 	%rd610, %rd503, %rd503;
	shr.u64 	%rd611, %rd610, 58;
	and.b64  	%rd612, %rd610, 288230376151711743;
	shl.b64 	%rd613, %rd611, 29;
	add.s64 	%rd614, %rd613, %rd612;
	shl.b64 	%rd615, %rd611, 30;
	add.s64 	%rd616, %rd614, %rd615;
	setp.gt.u64 	%p60, %rd616, 288230374541099007;
	add.s64 	%rd617, %rd616, -288230374541099008;
	selp.b64 	%rd618, %rd617, %rd616, %p60;
	mad.lo.s64 	%rd619, %rd609, 144, %rd608;
	add.s64 	%rd620, %rd619, %rd607;
	mad.lo.s64 	%rd621, %rd605, -12, %rd620;
	add.s64 	%rd622, %rd621, %rd618;
	add.s64 	%rd623, %rd622, 288230374541099008;
	shr.u64 	%rd624, %rd623, 58;
	and.b64  	%rd625, %rd623, 288230376151711743;
	shl.b64 	%rd626, %rd624, 29;
	add.s64 	%rd627, %rd626, %rd625;
	shl.b64 	%rd628, %rd624, 30;
	add.s64 	%rd629, %rd627, %rd628;
	setp.gt.u64 	%p61, %rd629, 288230374541099007;
	add.s64 	%rd630, %rd629, -288230374541099008;
	selp.b64 	%rd869, %rd630, %rd629, %p61;
	add.s64 	%rd867, %rd867, -1;
	setp.ne.s64 	%p62, %rd867, 0;
	@%p62 bra 	$L__BB1_15;
$L__BB1_16:
	setp.eq.s64 	%p63, %rd863, 0;
	sub.s64 	%rd631, 288230374541099008, %rd37;
	mad.lo.s64 	%rd632, %rd631, 6, %rd36;
	shl.b64 	%rd633, %rd632, 3;
	shr.u64 	%rd634, %rd633, 58;
	and.b64  	%rd635, %rd633, 288230376151711736;
	shl.b64 	%rd636, %rd634, 29;
	add.s64 	%rd637, %rd636, %rd635;
	shl.b64 	%rd638, %rd634, 30;
	add.s64 	%rd639, %rd637, %rd638;
	setp.gt.u64 	%p64, %rd639, 288230374541099007;
	add.s64 	%rd640, %rd639, -288230374541099008;
	selp.b64 	%rd877, %rd640, %rd639, %p64;
	@%p63 bra 	$L__BB1_19;
	shr.u64 	%rd644, %rd36, 32;
	and.b64  	%rd645, %rd36, 4294967295;
	mad.lo.s64 	%rd646, %rd644, 12, %rd645;
	setp.gt.u64 	%p65, %rd646, 4294967295;
	add.s64 	%rd647, %rd646, -4294967284;
	selp.u64 	%rd648, 1, 0, %p65;
	add.s64 	%rd49, %rd644, %rd648;
	selp.b64 	%rd50, %rd647, %rd646, %p65;
	mov.b64 	%rd875, 8;
	mov.b64 	%rd874, 48;
	mov.b64 	%rd873, 0;
$L__BB1_18:
	shr.u64 	%rd649, %rd875, 32;
	shr.u64 	%rd650, %rd877, 32;
	and.b64  	%rd651, %rd875, 4294967295;
	mad.lo.s64 	%rd652, %rd649, 12, %rd651;
	and.b64  	%rd653, %rd877, 4294967295;
	mad.lo.s64 	%rd654, %rd650, 12, %rd653;
	setp.gt.u64 	%p66, %rd652, 4294967295;
	add.s64 	%rd655, %rd652, -4294967284;
	selp.u64 	%rd656, 1, 0, %p66;
	add.s64 	%rd657, %rd649, %rd656;
	selp.b64 	%rd658, %rd655, %rd652, %p66;
	setp.gt.u64 	%p67, %rd654, 4294967295;
	add.s64 	%rd659, %rd654, -4294967284;
	selp.u64 	%rd660, 1, 0, %p67;
	add.s64 	%rd661, %rd650, %rd660;
	selp.b64 	%rd662, %rd659, %rd654, %p67;
	mul.lo.s64 	%rd663, %rd662, %rd657;
	mad.lo.s64 	%rd664, %rd661, %rd658, %rd663;
	shr.u64 	%rd665, %rd664, 26;
	and.b64  	%rd666, %rd664, 67108863;
	shl.b64 	%rd667, %rd664, 32;
	and.b64  	%rd668, %rd667, 288230371856744448;
	mul.lo.s64 	%rd669, %rd657, 144;
	mul.lo.s64 	%rd670, %rd669, %rd661;
	mul.lo.s64 	%rd671, %rd662, %rd658;
	shr.u64 	%rd672, %rd671, 58;
	and.b64  	%rd673, %rd671, 288230376151711743;
	shl.b64 	%rd674, %rd672, 29;
	add.s64 	%rd675, %rd674, %rd673;
	shl.b64 	%rd676, %rd672, 30;
	add.s64 	%rd677, %rd675, %rd676;
	setp.gt.u64 	%p68, %rd677, 288230374541099007;
	add.s64 	%rd678, %rd677, -288230374541099008;
	selp.b64 	%rd679, %rd678, %rd677, %p68;
	mad.lo.s64 	%rd680, %rd665, 805306368, %rd670;
	add.s64 	%rd681, %rd680, %rd668;
	mad.lo.s64 	%rd682, %rd666, -12, %rd681;
	add.s64 	%rd683, %rd682, %rd679;
	add.s64 	%rd684, %rd683, 288230374541099008;
	shr.u64 	%rd685, %rd684, 58;
	and.b64  	%rd686, %rd684, 288230376151711743;
	shl.b64 	%rd687, %rd685, 29;
	add.s64 	%rd688, %rd687, %rd686;
	shl.b64 	%rd689, %rd685, 30;
	add.s64 	%rd690, %rd688, %rd689;
	setp.gt.u64 	%p69, %rd690, 288230374541099007;
	add.s64 	%rd691, %rd690, -288230374541099008;
	selp.b64 	%rd692, %rd691, %rd690, %p69;
	shr.u64 	%rd693, %rd874, 32;
	and.b64  	%rd694, %rd874, 4294967295;
	mad.lo.s64 	%rd695, %rd693, 12, %rd694;
	setp.gt.u64 	%p70, %rd695, 4294967295;
	add.s64 	%rd696, %rd695, -4294967284;
	selp.u64 	%rd697, 1, 0, %p70;
	add.s64 	%rd698, %rd693, %rd697;
	selp.b64 	%rd699, %rd696, %rd695, %p70;
	mul.lo.s64 	%rd700, %rd699, %rd49;
	mad.lo.s64 	%rd701, %rd698, %rd50, %rd700;
	shr.u64 	%rd702, %rd701, 26;
	and.b64  	%rd703, %rd701, 67108863;
	shl.b64 	%rd704, %rd701, 32;
	and.b64  	%rd705, %rd704, 288230371856744448;
	mul.lo.s64 	%rd706, %rd702, 805306368;
	mul.lo.s64 	%rd707, %rd49, %rd698;
	mul.lo.s64 	%rd708, %rd699, %rd50;
	shr.u64 	%rd709, %rd708, 58;
	and.b64  	%rd710, %rd708, 288230376151711743;
	shl.b64 	%rd711, %rd709, 29;
	add.s64 	%rd712, %rd711, %rd710;
	shl.b64 	%rd713, %rd709, 30;
	add.s64 	%rd714, %rd712, %rd713;
	setp.gt.u64 	%p71, %rd714, 288230374541099007;
	add.s64 	%rd715, %rd714, -288230374541099008;
	selp.b64 	%rd716, %rd715, %rd714, %p71;
	mad.lo.s64 	%rd717, %rd707, 144, %rd706;
	add.s64 	%rd718, %rd717, %rd705;
	mad.lo.s64 	%rd719, %rd703, -12, %rd718;
	add.s64 	%rd720, %rd719, %rd716;
	add.s64 	%rd721, %rd720, 288230374541099008;
	shr.u64 	%rd722, %rd721, 58;
	and.b64  	%rd723, %rd721, 288230376151711743;
	shl.b64 	%rd724, %rd722, 29;
	add.s64 	%rd725, %rd724, %rd723;
	shl.b64 	%rd726, %rd722, 30;
	add.s64 	%rd727, %rd725, %rd726;
	setp.gt.u64 	%p72, %rd727, 288230374541099007;
	add.s64 	%rd728, %rd727, -288230374541099008;
	selp.b64 	%rd729, %rd728, %rd727, %p72;
	setp.lt.u64 	%p73, %rd692, %rd729;
	add.s64 	%rd730, %rd692, 288230374541099008;
	selp.b64 	%rd731, %rd730, %rd692, %p73;
	sub.s64 	%rd877, %rd731, %rd729;
	mul.lo.s64 	%rd732, %rd657, %rd658;
	shl.b64 	%rd733, %rd732, 1;
	shr.u64 	%rd734, %rd732, 25;
	and.b64  	%rd735, %rd733, 67108862;
	shl.b64 	%rd736, %rd732, 33;
	and.b64  	%rd737, %rd736, 288230367561777152;
	mul.lo.s64 	%rd738, %rd669, %rd657;
	mul.lo.s64 	%rd739, %rd658, %rd658;
	shr.u64 	%rd740, %rd739, 58;
	and.b64  	%rd741, %rd739, 288230376151711743;
	shl.b64 	%rd742, %rd740, 29;
	add.s64 	%rd743, %rd742, %rd741;
	shl.b64 	%rd744, %rd740, 30;
	add.s64 	%rd745, %rd743, %rd744;
	setp.gt.u64 	%p74, %rd745, 288230374541099007;
	add.s64 	%rd746, %rd745, -288230374541099008;
	selp.b64 	%rd747, %rd746, %rd745, %p74;
	mad.lo.s64 	%rd748, %rd734, 805306368, %rd738;
	add.s64 	%rd749, %rd748, %rd737;
	mad.lo.s64 	%rd750, %rd735, -12, %rd749;
	add.s64 	%rd751, %rd750, %rd747;
	add.s64 	%rd752, %rd751, 288230374541099008;
	shr.u64 	%rd753, %rd752, 58;
	and.b64  	%rd754, %rd752, 288230376151711743;
	shl.b64 	%rd755, %rd753, 29;
	add.s64 	%rd756, %rd755, %rd754;
	shl.b64 	%rd757, %rd753, 30;
	add.s64 	%rd758, %rd756, %rd757;
	setp.gt.u64 	%p75, %rd758, 288230374541099007;
	add.s64 	%rd759, %rd758, -288230374541099008;
	selp.b64 	%rd760, %rd759, %rd758, %p75;
	shl.b64 	%rd761, %rd698, 1;
	shr.u64 	%rd762, %rd698, 25;
	and.b64  	%rd763, %rd761, 67108862;
	shl.b64 	%rd764, %rd698, 33;
	and.b64  	%rd765, %rd764, 288230367561777152;
	shl.b64 	%rd766, %rd695, 1;
	add.s64 	%rd767, %rd766, -8589934568;
	selp.b64 	%rd768, %rd767, %rd766, %p70;
	shr.u64 	%rd769, %rd768, 58;
	and.b64  	%rd770, %rd768, 288230376151711742;
	shl.b64 	%rd771, %rd769, 29;
	add.s64 	%rd772, %rd771, %rd770;
	shl.b64 	%rd773, %rd769, 30;
	add.s64 	%rd774, %rd772, %rd773;
	setp.gt.u64 	%p76, %rd774, 288230374541099007;
	add.s64 	%rd775, %rd774, -288230374541099008;
	selp.b64 	%rd776, %rd775, %rd774, %p76;
	mad.lo.s64 	%rd777, %rd762, 805306368, %rd765;
	mad.lo.s64 	%rd778, %rd763, -12, %rd777;
	add.s64 	%rd779, %rd778, %rd776;
	add.s64 	%rd780, %rd779, 288230374541099008;
	shr.u64 	%rd781, %rd780, 58;
	and.b64  	%rd782, %rd780, 288230376151711742;
	shl.b64 	%rd783, %rd781, 29;
	add.s64 	%rd784, %rd783, %rd782;
	shl.b64 	%rd785, %rd781, 30;
	add.s64 	%rd786, %rd784, %rd785;
	setp.gt.u64 	%p77, %rd786, 288230374541099007;
	add.s64 	%rd787, %rd786, -288230374541099008;
	selp.b64 	%rd788, %rd787, %rd786, %p77;
	setp.lt.u64 	%p78, %rd760, %rd788;
	add.s64 	%rd789, %rd760, 288230374541099008;
	selp.b64 	%rd790, %rd789, %rd760, %p78;
	sub.s64 	%rd875, %rd790, %rd788;
	mul.lo.s64 	%rd791, %rd698, %rd699;
	shl.b64 	%rd792, %rd791, 1;
	shr.u64 	%rd793, %rd791, 25;
	and.b64  	%rd794, %rd792, 67108862;
	shl.b64 	%rd795, %rd791, 33;
	and.b64  	%rd796, %rd795, 288230367561777152;
	mul.lo.s64 	%rd797, %rd793, 805306368;
	mul.lo.s64 	%rd798, %rd698, %rd698;
	mul.lo.s64 	%rd799, %rd699, %rd699;
	shr.u64 	%rd800, %rd799, 58;
	and.b64  	%rd801, %rd799, 288230376151711743;
	shl.b64 	%rd802, %rd800, 29;
	add.s64 	%rd803, %rd802, %rd801;
	shl.b64 	%rd804, %rd800, 30;
	add.s64 	%rd805, %rd803, %rd804;
	setp.gt.u64 	%p79, %rd805, 288230374541099007;
	add.s64 	%rd806, %rd805, -288230374541099008;
	selp.b64 	%rd807, %rd806, %rd805, %p79;
	mad.lo.s64 	%rd808, %rd798, 144, %rd797;
	add.s64 	%rd809, %rd808, %rd796;
	mad.lo.s64 	%rd810, %rd794, -12, %rd809;
	add.s64 	%rd811, %rd810, %rd807;
	add.s64 	%rd812, %rd811, 288230374541099008;
	shr.u64 	%rd813, %rd812, 58;
	and.b64  	%rd814, %rd812, 288230376151711743;
	shl.b64 	%rd815, %rd813, 29;
	add.s64 	%rd816, %rd815, %rd814;
	shl.b64 	%rd817, %rd813, 30;
	add.s64 	%rd818, %rd816, %rd817;
	setp.gt.u64 	%p80, %rd818, 288230374541099007;
	add.s64 	%rd819, %rd818, -288230374541099008;
	selp.b64 	%rd874, %rd819, %rd818, %p80;
	add.s64 	%rd873, %rd873, 1;
	setp.ne.s64 	%p81, %rd873, %rd863;
	@%p81 bra 	$L__BB1_18;
$L__BB1_19:
	shr.u64 	%rd866, %rd38, 1;
	add.s64 	%rd863, %rd863, 1;
	setp.gt.u64 	%p82, %rd38, 1;
	@%p82 bra 	$L__BB1_12;
$L__BB1_20:
	shl.b32 	%r18, %r14, 3;
	mov.u32 	%r19, _ZZ34gq58x3_kernel_generate_array_floatP12gq58x3_statePfPlE2xN;
	add.s32 	%r2, %r19, %r18;
	st.shared.u64 	[%r2], %rd865;
	setp.lt.s64 	%p83, %rd1, 1;
	@%p83 bra 	$L__BB1_27;
	ld.param.u64 	%rd845, [_Z34gq58x3_kernel_generate_array_floatP12gq58x3_statePfPl_param_1];
	cvt.u32.u16 	%r21, %rs1;
	mul.wide.u16 	%r22, %rs1, 8;
	and.b32  	%r23, %r22, 24;
	shr.u32 	%r24, %r21, 2;
	mad.lo.s32 	%r25, %r24, -3, 6;
	cvt.u64.u32 	%rd64, %r25;
	cvt.u64.u32 	%rd65, %r23;
	shl.b32 	%r26, %r14, 2;
	mov.u32 	%r27, _ZZ34gq58x3_kernel_generate_array_floatP12gq58x3_statePfPlE1a;
	add.s32 	%r3, %r27, %r26;
	and.b32  	%r4, %r21, 3;
	cvta.to.global.u64 	%rd66, %rd845;
	mov.b32 	%r46, 0;
	mov.b64 	%rd879, 0;
$L__BB1_22:
	setp.ne.s32 	%p84, %r4, 0;
	ld.shared.u64 	%rd821, [%r2];
	mov.u32 	%r30, _ZZ34gq58x3_kernel_generate_array_floatP12gq58x3_statePfPlE2xP;
	add.s32 	%r31, %r30, %r18;
	ld.shared.u64 	%rd822, [%r31];
	sub.s64 	%rd823, 288230374541099008, %rd822;
	mad.lo.s64 	%rd824, %rd823, 6, %rd821;
	shl.b64 	%rd825, %rd824, 3;
	shr.u64 	%rd826, %rd825, 58;
	and.b64  	%rd827, %rd825, 288230376151711736;
	shl.b64 	%rd828, %rd826, 29;
	add.s64 	%rd829, %rd828, %rd827;
	shl.b64 	%rd830, %rd826, 30;
	add.s64 	%rd831, %rd829, %rd830;
	setp.gt.u64 	%p85, %rd831, 288230374541099007;
	add.s64 	%rd832, %rd831, -288230374541099008;
	selp.b64 	%rd833, %rd832, %rd831, %p85;
	st.shared.u64 	[%r31], %rd821;
	st.shared.u64 	[%r2], %rd833;
	shr.u64 	%rd834, %rd833, 26;
	mul.hi.u64 	%rd835, %rd834, 274877908481;
	shr.u64 	%rd836, %rd835, 3;
	cvt.u32.u64 	%r32, %rd64;
	shl.b64 	%rd837, %rd836, %r32;
	and.b64  	%rd838, %rd837, 255;
	cvt.u32.u64 	%r33, %rd65;
	shl.b64 	%rd839, %rd838, %r33;
	st.shared.u32 	[%r3], %rd839;
	bar.sync 	0;
	@%p84 bra 	$L__BB1_24;
	ld.shared.u32 	%r34, [%r3];
	ld.shared.u32 	%r35, [%r3+4];
	add.s32 	%r36, %r35, %r34;
	ld.shared.u32 	%r37, [%r3+8];
	add.s32 	%r38, %r36, %r37;
	ld.shared.u32 	%r39, [%r3+12];
	add.s32 	%r40, %r38, %r39;
	st.shared.u32 	[%r3], %r40;
$L__BB1_24:
	setp.ne.s16 	%p86, %rs1, 0;
	bar.sync 	0;
	@%p86 bra 	$L__BB1_26;
	ld.shared.u32 	%r41, [%r3];
	ld.shared.u32 	%r42, [%r3+16];
	add.s32 	%r43, %r42, %r41;
	ld.shared.u32 	%r44, [%r3+32];
	add.s32 	%r45, %r43, %r44;
	cvt.rn.f32.u32 	%f1, %r45;
	mul.f32 	%f2, %f1, 0f2F800000;
	add.s64 	%rd840, %rd879, %rd2;
	shl.b64 	%rd841, %rd840, 2;
	add.s64 	%rd842, %rd66, %rd841;
	st.global.f32 	[%rd842], %f2;
$L__BB1_26:
	ld.param.u64 	%rd846, [_Z34gq58x3_kernel_generate_array_floatP12gq58x3_statePfPl_param_2];
	add.s32 	%r46, %r46, 1;
	cvt.u64.u32 	%rd879, %r46;
	cvta.to.global.u64 	%rd843, %rd846;
	ld.global.u64 	%rd844, [%rd843];
	setp.gt.s64 	%p87, %rd844, %rd879;
	@%p87 bra 	$L__BB1_22;
$L__BB1_27:
	ret;

}
	// .globl	_Z35gq58x3_kernel_generate_array_doubleP12gq58x3_statePdPl
.visible .entry _Z35gq58x3_kernel_generate_array_doubleP12gq58x3_statePdPl(
	.param .u64 .ptr .align 1 _Z35gq58x3_kernel_generate_array_doubleP12gq58x3_statePdPl_param_0,
	.param .u64 .ptr .align 1 _Z35gq58x3_kernel_generate_array_doubleP12gq58x3_statePdPl_param_1,
	.param .u64 .ptr .align 1 _Z35gq58x3_kernel_generate_array_doubleP12gq58x3_statePdPl_param_2
)
{
	.reg .pred 	%p<88>;
	.reg .b16 	%rs<5>;
	.reg .b32 	%r<47>;
	.reg .b64 	%rd<880>;
	.reg .b64 	%fd<3>;
	// demoted variable
	.shared .align 8 .b8 _ZZ35gq58x3_kernel_generate_array_doubleP12gq58x3_statePdPlE2xP[1536];
	// demoted variable
	.shared .align 8 .b8 _ZZ35gq58x3_kernel_generate_array_doubleP12gq58x3_statePdPlE2xN[1536];
	// demoted variable
	.shared .align 4 .b8 _ZZ35gq58x3_kernel_generate_array_doubleP12gq58x3_statePdPlE1a[768];
	ld.param.u64 	%rd71, [_Z35gq58x3_kernel_generate_array_doubleP12gq58x3_statePdPl_param_0];
	ld.param.u64 	%rd70, [_Z35gq58x3_kernel_generate_array_doubleP12gq58x3_statePdPl_param_2];
	cvta.to.global.u64 	%rd72, %rd71;
	cvta.to.global.u64 	%rd73, %rd70;
	mov.u32 	%r7, %tid.x;
	cvt.u16.u32 	%rs2, %r7;
	mul.hi.u16 	%rs3, %rs2, 5462;
	mul.lo.s16 	%rs4, %rs3, 12;
	sub.s16 	%rs1, %rs2, %rs4;
	mov.u32 	%r8, %ctaid.x;
	mov.u32 	%r9, %ntid.x;
	mad.lo.s32 	%r10, %r8, %r9, %r7;
	mul.hi.u32 	%r11, %r10, -1431655765;
	shr.u32 	%r12, %r11, 3;
	cvt.u64.u32 	%rd74, %r12;
	ld.global.u64 	%rd1, [%rd73];
	mul.lo.s64 	%rd2, %rd1, %rd74;
	cvt.u32.u16 	%r13, %rs1;
	mul.wide.u32 	%rd75, %r13, 8;
	add.s64 	%rd76, %rd72, %rd75;
	ld.global.u64 	%rd865, [%rd76+96];
	ld.global.u64 	%rd877, [%rd76];
	setp.eq.s64 	%p1, %rd2, 0;
	mov.u64 	%rd849, %rd865;
	@%p1 bra 	$L__BB2_10;
	mov.b64 	%rd847, 0;
	mov.u64 	%rd861, %rd877;
	mov.u64 	%rd849, %rd865;
	mov.u64 	%rd850, %rd2;
$L__BB2_2:
	mov.u64 	%rd8, %rd850;
	mov.u64 	%rd7, %rd849;
	mov.u64 	%rd6, %rd861;
	and.b64  	%rd78, %rd8, 1;
	setp.eq.b64 	%p2, %rd78, 1;
	not.pred 	%p3, %p2;
	@%p3 bra 	$L__BB2_9;
	setp.eq.s64 	%p4, %rd847, 0;
	mov.u64 	%rd849, %rd6;
	@%p4 bra 	$L__BB2_6;
	mov.b64 	%rd854, 8;
	mov.b64 	%rd853, 48;
	mov.b64 	%rd852, 0;
	mov.u64 	%rd849, %rd6;
$L__BB2_5:
	shr.u64 	%rd82, %rd854, 32;
	shr.u64 	%rd83, %rd849, 32;
	and.b64  	%rd84, %rd854, 4294967295;
	mad.lo.s64 	%rd85, %rd82, 12, %rd84;
	and.b64  	%rd86, %rd849, 4294967295;
	mad.lo.s64 	%rd87, %rd83, 12, %rd86;
	setp.gt.u64 	%p5, %rd85, 4294967295;
	add.s64 	%rd88, %rd85, -4294967284;
	selp.u64 	%rd89, 1, 0, %p5;
	add.s64 	%rd90, %rd82, %rd89;
	selp.b64 	%rd91, %rd88, %rd85, %p5;
	setp.gt.u64 	%p6, %rd87, 4294967295;
	add.s64 	%rd92, %rd87, -4294967284;
	selp.u64 	%rd93, 1, 0, %p6;
	add.s64 	%rd94, %rd83, %rd93;
	selp.b64 	%rd95, %rd92, %rd87, %p6;
	mul.lo.s64 	%rd96, %rd95, %rd90;
	mad.lo.s64 	%rd97, %rd94, %rd91, %rd96;
	shr.u64 	%rd98, %rd97, 26;
	and.b64  	%rd99, %rd97, 67108863;
	shl.b64 	%rd100, %rd97, 32;
	and.b64  	%rd101, %rd100, 288230371856744448;
	mul.lo.s64 	%rd102, %rd90, 144;
	mul.lo.s64 	%rd103, %rd102, %rd94;
	mul.lo.s64 	%rd104, %rd95, %rd91;
	shr.u64 	%rd105, %rd104, 58;
	and.b64  	%rd106, %rd104, 288230376151711743;
	shl.b64 	%rd107, %rd105, 29;
	add.s64 	%rd108, %rd107, %rd106;
	shl.b64 	%rd109, %rd105, 30;
	add.s64 	%rd110, %rd108, %rd109;
	setp.gt.u64 	%p7, %rd110, 288230374541099007;
	add.s64 	%rd111, %rd110, -288230374541099008;
	selp.b64 	%rd112, %rd111, %rd110, %p7;
	mad.lo.s64 	%rd113, %rd98, 805306368, %rd103;
	add.s64 	%rd114, %rd113, %rd101;
	mad.lo.s64 	%rd115, %rd99, -12, %rd114;
	add.s64 	%rd116, %rd115, %rd112;
	add.s64 	%rd117, %rd116, 288230374541099008;
	shr.u64 	%rd118, %rd117, 58;
	and.b64  	%rd119, %rd117, 288230376151711743;
	shl.b64 	%rd120, %rd118, 29;
	add.s64 	%rd121, %rd120, %rd119;
	shl.b64 	%rd122, %rd118, 30;
	add.s64 	%rd123, %rd121, %rd122;
	setp.gt.u64 	%p8, %rd123, 288230374541099007;
	add.s64 	%rd124, %rd123, -288230374541099008;
	selp.b64 	%rd125, %rd124, %rd123, %p8;
	shr.u64 	%rd126, %rd853, 32;
	and.b64  	%rd127, %rd853, 4294967295;
	mad.lo.s64 	%rd128, %rd126, 12, %rd127;
	setp.gt.u64 	%p9, %rd128, 4294967295;
	add.s64 	%rd129, %rd128, -4294967284;
	selp.u64 	%rd130, 1, 0, %p9;
	add.s64 	%rd131, %rd126, %rd130;
	selp.b64 	%rd132, %rd129, %rd128, %p9;
	shr.u64 	%rd133, %rd7, 32;
	and.b64  	%rd134, %rd7, 4294967295;
	mad.lo.s64 	%rd135, %rd133, 12, %rd134;
	setp.gt.u64 	%p10, %rd135, 4294967295;
	add.s64 	%rd136, %rd135, -4294967284;
	selp.b64 	%rd137, %rd136, %rd135, %p10;
	selp.u64 	%rd138, 1, 0, %p10;
	add.s64 	%rd139, %rd133, %rd138;
	mul.lo.s64 	%rd140, %rd132, %rd139;
	mad.lo.s64 	%rd141, %rd131, %rd137, %rd140;
	shr.u64 	%rd142, %rd141, 26;
	and.b64  	%rd143, %rd141, 67108863;
	shl.b64 	%rd144, %rd141, 32;
	and.b64  	%rd145, %rd144, 288230371856744448;
	mul.lo.s64 	%rd146, %rd142, 805306368;
	mul.lo.s64 	%rd147, %rd139, %rd131;
	mul.lo.s64 	%rd148, %rd132, %rd137;
	shr.u64 	%rd149, %rd148, 58;
	and.b64  	%rd150, %rd148, 288230376151711743;
	shl.b64 	%rd151, %rd149, 29;
	add.s64 	%rd152, %rd151, %rd150;
	shl.b64 	%rd153, %rd149, 30;
	add.s64 	%rd154, %rd152, %rd153;
	setp.gt.u64 	%p11, %rd154, 288230374541099007;
	add.s64 	%rd155, %rd154, -288230374541099008;
	selp.b64 	%rd156, %rd155, %rd154, %p11;
	mad.lo.s64 	%rd157, %rd147, 144, %rd146;
	add.s64 	%rd158, %rd157, %rd145;
	mad.lo.s64 	%rd159, %rd143, -12, %rd158;
	add.s64 	%rd160, %rd159, %rd156;
	add.s64 	%rd161, %rd160, 288230374541099008;
	shr.u64 	%rd162, %rd161, 58;
	and.b64  	%rd163, %rd161, 288230376151711743;
	shl.b64 	%rd164, %rd162, 29;
	add.s64 	%rd165, %rd164, %rd163;
	shl.b64 	%rd166, %rd162, 30;
	add.s64 	%rd167, %rd165, %rd166;
	setp.gt.u64 	%p12, %rd167, 288230374541099007;
	add.s64 	%rd168, %rd167, -288230374541099008;
	selp.b64 	%rd169, %rd168, %rd167, %p12;
	setp.lt.u64 	%p13, %rd125, %rd169;
	add.s64 	%rd170, %rd125, 288230374541099008;
	selp.b64 	%rd171, %rd170, %rd125, %p13;
	sub.s64 	%rd849, %rd171, %rd169;
	mul.lo.s64 	%rd172, %rd90, %rd91;
	shl.b64 	%rd173, %rd172, 1;
	shr.u64 	%rd174, %rd172, 25;
	and.b64  	%rd175, %rd173, 67108862;
	shl.b64 	%rd176, %rd172, 33;
	and.b64  	%rd177, %rd176, 288230367561777152;
	mul.lo.s64 	%rd178, %rd102, %rd90;
	mul.lo.s64 	%rd179, %rd91, %rd91;
	shr.u64 	%rd180, %rd179, 58;
	and.b64  	%rd181, %rd179, 288230376151711743;
	shl.b64 	%rd182, %rd180, 29;
	add.s64 	%rd183, %rd182, %rd181;
	shl.b64 	%rd184, %rd180, 30;
	add.s64 	%rd185, %rd183, %rd184;
	setp.gt.u64 	%p14, %rd185, 288230374541099007;
	add.s64 	%rd186, %rd185, -288230374541099008;
	selp.b64 	%rd187, %rd186, %rd185, %p14;
	mad.lo.s64 	%rd188, %rd174, 805306368, %rd178;
	add.s64 	%rd189, %rd188, %rd177;
	mad.lo.s64 	%rd190, %rd175, -12, %rd189;
	add.s64 	%rd191, %rd190, %rd187;
	add.s64 	%rd192, %rd191, 288230374541099008;
	shr.u64 	%rd193, %rd192, 58;
	and.b64  	%rd194, %rd192, 288230376151711743;
	shl.b64 	%rd195, %rd193, 29;
	add.s64 	%rd196, %rd195, %rd194;
	shl.b64 	%rd197, %rd193, 30;
	add.s64 	%rd198, %rd196, %rd197;
	setp.gt.u64 	%p15, %rd198, 288230374541099007;
	add.s64 	%rd199, %rd198, -288230374541099008;
	selp.b64 	%rd200, %rd199, %rd198, %p15;
	shl.b64 	%rd201, %rd131, 1;
	shr.u64 	%rd202, %rd131, 25;
	and.b64  	%rd203, %rd201, 67108862;
	shl.b64 	%rd204, %rd131, 33;
	and.b64  	%rd205, %rd204, 288230367561777152;
	shl.b64 	%rd206, %rd128, 1;
	add.s64 	%rd207, %rd206, -8589934568;
	selp.b64 	%rd208, %rd207, %rd206, %p9;
	shr.u64 	%rd209, %rd208, 58;
	and.b64  	%rd210, %rd208, 288230376151711742;
	shl.b64 	%rd211, %rd209, 29;
	add.s64 	%rd212, %rd211, %rd210;
	shl.b64 	%rd213, %rd209, 30;
	add.s64 	%rd214, %rd212, %rd213;
	setp.gt.u64 	%p16, %rd214, 288230374541099007;
	add.s64 	%rd215, %rd214, -288230374541099008;
	selp.b64 	%rd216, %rd215, %rd214, %p16;
	mad.lo.s64 	%rd217, %rd202, 805306368, %rd205;
	mad.lo.s64 	%rd218, %rd203, -12, %rd217;
	add.s64 	%rd219, %rd218, %rd216;
	add.s64 	%rd220, %rd219, 288230374541099008;
	shr.u64 	%rd221, %rd220, 58;
	and.b64  	%rd222, %rd220, 288230376151711742;
	shl.b64 	%rd223, %rd221, 29;
	add.s64 	%rd224, %rd223, %rd222;
	shl.b64 	%rd225, %rd221, 30;
	add.s64 	%rd226, %rd224, %rd225;
	setp.gt.u64 	%p17, %rd226, 288230374541099007;
	add.s64 	%rd227, %rd226, -288230374541099008;
	selp.b64 	%rd228, %rd227, %rd226, %p17;
	setp.lt.u64 	%p18, %rd200, %rd228;
	add.s64 	%rd229, %rd200, 288230374541099008;
	selp.b64 	%rd230, %rd229, %rd200, %p18;
	sub.s64 	%rd854, %rd230, %rd228;
	mul.lo.s64 	%rd231, %rd131, %rd132;
	shl.b64 	%rd232, %rd231, 1;
	shr.u64 	%rd233, %rd231, 25;
	and.b64  	%rd234, %rd232, 67108862;
	shl.b64 	%rd235, %rd231, 33;
	and.b64  	%rd236, %rd235, 288230367561777152;
	mul.lo.s64 	%rd237, %rd233, 805306368;
	mul.lo.s64 	%rd238, %rd131, %rd131;
	mul.lo.s64 	%rd239, %rd132, %rd132;
	shr.u64 	%rd240, %rd239, 58;
	and.b64  	%rd241, %rd239, 288230376151711743;
	shl.b64 	%rd242, %rd240, 29;
	add.s64 	%rd243, %rd242, %rd241;
	shl.b64 	%rd244, %rd240, 30;
	add.s64 	%rd245, %rd243, %rd244;
	setp.gt.u64 	%p19, %rd245, 288230374541099007;
	add.s64 	%rd246, %rd245, -288230374541099008;
	selp.b64 	%rd247, %rd246, %rd245, %p19;
	mad.lo.s64 	%rd248, %rd238, 144, %rd237;
	add.s64 	%rd249, %rd248, %rd236;
	mad.lo.s64 	%rd250, %rd234, -12, %rd249;
	add.s64 	%rd251, %rd250, %rd247;
	add.s64 	%rd252, %rd251, 288230374541099008;
	shr.u64 	%rd253, %rd252, 58;
	and.b64  	%rd254, %rd252, 288230376151711743;
	shl.b64 	%rd255, %rd253, 29;
	add.s64 	%rd256, %rd255, %rd254;
	shl.b64 	%rd257, %rd253, 30;
	add.s64 	%rd258, %rd256, %rd257;
	setp.gt.u64 	%p20, %rd258, 288230374541099007;
	add.s64 	%rd259, %rd258, -288230374541099008;
	selp.b64 	%rd853, %rd259, %rd258, %p20;
	add.s64 	%rd852, %rd852, 1;
	setp.ne.s64 	%p21, %rd852, %rd847;
	@%p21 bra 	$L__BB2_5;
$L__BB2_6:
	setp.eq.s64 	%p22, %rd847, 0;
	sub.s64 	%rd260, 288230374541099008, %rd7;
	mad.lo.s64 	%rd261, %rd260, 6, %rd6;
	shl.b64 	%rd262, %rd261, 3;
	shr.u64 	%rd263, %rd262, 58;
	and.b64  	%rd264, %rd262, 288230376151711736;
	shl.b64 	%rd265, %rd263, 29;
	add.s64 	%rd266, %rd265, %rd264;
	shl.b64 	%rd267, %rd263, 30;
	add.s64 	%rd268, %rd266, %rd267;
	setp.gt.u64 	%p23, %rd268, 288230374541099007;
	add.s64 	%rd269, %rd268, -288230374541099008;
	selp.b64 	%rd861, %rd269, %rd268, %p23;
	@%p22 bra 	$L__BB2_9;
	shr.u64 	%rd273, %rd6, 32;
	and.b64  	%rd274, %rd6, 4294967295;
	mad.lo.s64 	%rd275, %rd273, 12, %rd274;
	setp.gt.u64 	%p24, %rd275, 4294967295;
	add.s64 	%rd276, %rd275, -4294967284;
	selp.u64 	%rd277, 1, 0, %p24;
	add.s64 	%rd19, %rd273, %rd277;
	selp.b64 	%rd20, %rd276, %rd275, %p24;
	mov.b64 	%rd859, 8;
	mov.b64 	%rd858, 48;
	mov.b64 	%rd857, 0;
$L__BB2_8:
	shr.u64 	%rd278, %rd859, 32;
	shr.u64 	%rd279, %rd861, 32;
	and.b64  	%rd280, %rd859, 4294967295;
	mad.lo.s64 	%rd281, %rd278, 12, %rd280;
	and.b64  	%rd282, %rd861, 4294967295;
	mad.lo.s64 	%rd283, %rd279, 12, %rd282;
	setp.gt.u64 	%p25, %rd281, 4294967295;
	add.s64 	%rd284, %rd281, -4294967284;
	selp.u64 	%rd285, 1, 0, %p25;
	add.s64 	%rd286, %rd278, %rd285;
	selp.b64 	%rd287, %rd284, %rd281, %p25;
	setp.gt.u64 	%p26, %rd283, 4294967295;
	add.s64 	%rd288, %rd283, -4294967284;
	selp.u64 	%rd289, 1, 0, %p26;
	add.s64 	%rd290, %rd279, %rd289;
	selp.b64 	%rd291, %rd288, %rd283, %p26;
	mul.lo.s64 	%rd292, %rd291, %rd286;
	mad.lo.s64 	%rd293, %rd290, %rd287, %rd292;
	shr.u64 	%rd294, %rd293, 26;
	and.b64  	%rd295, %rd293, 67108863;
	shl.b64 	%rd296, %rd293, 32;
	and.b64  	%rd297, %rd296, 288230371856744448;
	mul.lo.s64 	%rd298, %rd286, 144;
	mul.lo.s64 	%rd299, %rd298, %rd290;
	mul.lo.s64 	%rd300, %rd291, %rd287;
	shr.u64 	%rd301, %rd300, 58;
	and.b64  	%rd302, %rd300, 288230376151711743;
	shl.b64 	%rd303, %rd301, 29;
	add.s64 	%rd304, %rd303, %rd302;
	shl.b64 	%rd305, %rd301, 30;
	add.s64 	%rd306, %rd304, %rd305;
	setp.gt.u64 	%p27, %rd306, 288230374541099007;
	add.s64 	%rd307, %rd306, -288230374541099008;
	selp.b64 	%rd308, %rd307, %rd306, %p27;
	mad.lo.s64 	%rd309, %rd294, 805306368, %rd299;
	add.s64 	%rd310, %rd309, %rd297;
	mad.lo.s64 	%rd311, %rd295, -12, %rd310;
	add.s64 	%rd312, %rd311, %rd308;
	add.s64 	%rd313, %rd312, 288230374541099008;
	shr.u64 	%rd314, %rd313, 58;
	and.b64  	%rd315, %rd313, 288230376151711743;
	shl.b64 	%rd316, %rd314, 29;
	add.s64 	%rd317, %rd316, %rd315;
	shl.b64 	%rd318, %rd314, 30;
	add.s64 	%rd319, %rd317, %rd318;
	setp.gt.u64 	%p28, %rd319, 288230374541099007;
	add.s64 	%rd320, %rd319, -288230374541099008;
	selp.b64 	%rd321, %rd320, %rd319, %p28;
	shr.u64 	%rd322, %rd858, 32;
	and.b64  	%rd323, %rd858, 4294967295;
	mad.lo.s64 	%rd324, %rd322, 12, %rd323;
	setp.gt.u64 	%p29, %rd324, 4294967295;
	add.s64 	%rd325, %rd324, -4294967284;
	selp.u64 	%rd326, 1, 0, %p29;
	add.s64 	%rd327, %rd322, %rd326;
	selp.b64 	%rd328, %rd325, %rd324, %p29;
	mul.lo.s64 	%rd329, %rd328, %rd19;
	mad.lo.s64 	%rd330, %rd327, %rd20, %rd329;
	shr.u64 	%rd331, %rd330, 26;
	and.b64  	%rd332, %rd330, 67108863;
	shl.b64 	%rd333, %rd330, 32;
	and.b64  	%rd334, %rd333, 288230371856744448;
	mul.lo.s64 	%rd335, %rd331, 805306368;
	mul.lo.s64 	%rd336, %rd19, %rd327;
	mul.lo.s64 	%rd337, %rd328, %rd20;
	shr.u64 	%rd338, %rd337, 58;
	and.b64  	%rd339, %rd337, 288230376151711743;
	shl.b64 	%rd340, %rd338, 29;
	add.s64 	%rd341, %rd340, %rd339;
	shl.b64 	%rd342, %rd338, 30;
	add.s64 	%rd343, %rd341, %rd342;
	setp.gt.u64 	%p30, %rd343, 288230374541099007;
	add.s64 	%rd344, %rd343, -288230374541099008;
	selp.b64 	%rd345, %rd344, %rd343, %p30;
	mad.lo.s64 	%rd346, %rd336, 144, %rd335;
	add.s64 	%rd347, %rd346, %rd334;
	mad.lo.s64 	%rd348, %rd332, -12, %rd347;
	add.s64 	%rd349, %rd348, %rd345;
	add.s64 	%rd350, %rd349, 288230374541099008;
	shr.u64 	%rd351, %rd350, 58;
	and.b64  	%rd352, %rd350, 288230376151711743;
	shl.b64 	%rd353, %rd351, 29;
	add.s64 	%rd354, %rd353, %rd352;
	shl.b64 	%rd355, %rd351, 30;
	add.s64 	%rd356, %rd354, %rd355;
	setp.gt.u64 	%p31, %rd356, 288230374541099007;
	add.s64 	%rd357, %rd356, -288230374541099008;
	selp.b64 	%rd358, %rd357, %rd356, %p31;
	setp.lt.u64 	%p32, %rd321, %rd358;
	add.s64 	%rd359, %rd321, 288230374541099008;
	selp.b64 	%rd360, %rd359, %rd321, %p32;
	sub.s64 	%rd861, %rd360, %rd358;
	mul.lo.s64 	%rd361, %rd286, %rd287;
	shl.b64 	%rd362, %rd361, 1;
	shr.u64 	%rd363, %rd361, 25;
	and.b64  	%rd364, %rd362, 67108862;
	shl.b64 	%rd365, %rd361, 33;
	and.b64  	%rd366, %rd365, 288230367561777152;
	mul.lo.s64 	%rd367, %rd298, %rd286;
	mul.lo.s64 	%rd368, %rd287, %rd287;
	shr.u64 	%rd369, %rd368, 58;
	and.b64  	%rd370, %rd368, 288230376151711743;
	shl.b64 	%rd371, %rd369, 29;
	add.s64 	%rd372, %rd371, %rd370;
	shl.b64 	%rd373, %rd369, 30;
	add.s64 	%rd374, %rd372, %rd373;
	setp.gt.u64 	%p33, %rd374, 288230374541099007;
	add.s64 	%rd375, %rd374, -288230374541099008;
	selp.b64 	%rd376, %rd375, %rd374, %p33;
	mad.lo.s64 	%rd377, %rd363, 805306368, %rd367;
	add.s64 	%rd378, %rd377, %rd366;
	mad.lo.s64 	%rd379, %rd364, -12, %rd378;
	add.s64 	%rd380, %rd379, %rd376;
	add.s64 	%rd381, %rd380, 288230374541099008;
	shr.u64 	%rd382, %rd381, 58;
	and.b64  	%rd383, %rd381, 288230376151711743;
	shl.b64 	%rd384, %rd382, 29;
	add.s64 	%rd385, %rd384, %rd383;
	shl.b64 	%rd386, %rd382, 30;
	add.s64 	%rd387, %rd385, %rd386;
	setp.gt.u64 	%p34, %rd387, 288230374541099007;
	add.s64 	%rd388, %rd387, -288230374541099008;
	selp.b64 	%rd389, %rd388, %rd387, %p34;
	shl.b64 	%rd390, %rd327, 1;
	shr.u64 	%rd391, %rd327, 25;
	and.b64  	%rd392, %rd390, 67108862;
	shl.b64 	%rd393, %rd327, 33;
	and.b64  	%rd394, %rd393, 288230367561777152;
	shl.b64 	%rd395, %rd324, 1;
	add.s64 	%rd396, %rd395, -8589934568;
	selp.b64 	%rd397, %rd396, %rd395, %p29;
	shr.u64 	%rd398, %rd397, 58;
	and.b64  	%rd399, %rd397, 288230376151711742;
	shl.b64 	%rd400, %rd398, 29;
	add.s64 	%rd401, %rd400, %rd399;
	shl.b64 	%rd402, %rd398, 30;
	add.s64 	%rd403, %rd401, %rd402;
	setp.gt.u64 	%p35, %rd403, 288230374541099007;
	add.s64 	%rd404, %rd403, -288230374541099008;
	selp.b64 	%rd405, %rd404, %rd403, %p35;
	mad.lo.s64 	%rd406, %rd391, 805306368, %rd394;
	mad.lo.s64 	%rd407, %rd392, -12, %rd406;
	add.s64 	%rd408, %rd407, %rd405;
	add.s64 	%rd409, %rd408, 288230374541099008;
	shr.u64 	%rd410, %rd409, 58;
	and.b64  	%rd411, %rd409, 288230376151711742;
	shl.b64 	%rd412, %rd410, 29;
	add.s64 	%rd413, %rd412, %rd411;
	shl.b64 	%rd414, %rd410, 30;
	add.s64 	%rd415, %rd413, %rd414;
	setp.gt.u64 	%p36, %rd415, 288230374541099007;
	add.s64 	%rd416, %rd415, -288230374541099008;
	selp.b64 	%rd417, %rd416, %rd415, %p36;
	setp.lt.u64 	%p37, %rd389, %rd417;
	add.s64 	%rd418, %rd389, 288230374541099008;
	selp.b64 	%rd419, %rd418, %rd389, %p37;
	sub.s64 	%rd859, %rd419, %rd417;
	mul.lo.s64 	%rd420, %rd327, %rd328;
	shl.b64 	%rd421, %rd420, 1;
	shr.u64 	%rd422, %rd420, 25;
	and.b64  	%rd423, %rd421, 67108862;
	shl.b64 	%rd424, %rd420, 33;
	and.b64  	%rd425, %rd424, 288230367561777152;
	mul.lo.s64 	%rd426, %rd422, 805306368;
	mul.lo.s64 	%rd427, %rd327, %rd327;
	mul.lo.s64 	%rd428, %rd328, %rd328;
	shr.u64 	%rd429, %rd428, 58;
	and.b64  	%rd430, %rd428, 288230376151711743;
	shl.b64 	%rd431, %rd429, 29;
	add.s64 	%rd432, %rd431, %rd430;
	shl.b64 	%rd433, %rd429, 30;
	add.s64 	%rd434, %rd432, %rd433;
	setp.gt.u64 	%p38, %rd434, 288230374541099007;
	add.s64 	%rd435, %rd434, -288230374541099008;
	selp.b64 	%rd436, %rd435, %rd434, %p38;
	mad.lo.s64 	%rd437, %rd427, 144, %rd426;
	add.s64 	%rd438, %rd437, %rd425;
	mad.lo.s64 	%rd439, %rd423, -12, %rd438;
	add.s64 	%rd440, %rd439, %rd436;
	add.s64 	%rd441, %rd440, 288230374541099008;
	shr.u64 	%rd442, %rd441, 58;
	and.b64  	%rd443, %rd441, 288230376151711743;
	shl.b64 	%rd444, %rd442, 29;
	add.s64 	%rd445, %rd444, %rd443;
	shl.b64 	%rd446, %rd442, 30;
	add.s64 	%rd447, %rd445, %rd446;
	setp.gt.u64 	%p39, %rd447, 288230374541099007;
	add.s64 	%rd448, %rd447, -288230374541099008;
	selp.b64 	%rd858, %rd448, %rd447, %p39;
	add.s64 	%rd857, %rd857, 1;
	setp.ne.s64 	%p40, %rd857, %rd847;
	@%p40 bra 	$L__BB2_8;
$L__BB2_9:
	shr.u64 	%rd850, %rd8, 1;
	add.s64 	%rd847, %rd847, 1;
	setp.gt.u64 	%p41, %rd8, 1;
	@%p41 bra 	$L__BB2_2;
$L__BB2_10:
	mov.u32 	%r14, %tid.x;
	shl.b32 	%r15, %r14, 3;
	mov.u32 	%r16, _ZZ35gq58x3_kernel_generate_array_doubleP12gq58x3_statePdPlE2xP;
	add.s32 	%r17, %r16, %r15;
	st.shared.u64 	[%r17], %rd849;
	add.s64 	%rd866, %rd2, 1;
	setp.eq.s64 	%p42, %rd866, 0;
	@%p42 bra 	$L__BB2_20;
	mov.b64 	%rd863, 0;
$L__BB2_12:
	mov.u64 	%rd38, %rd866;
	mov.u64 	%rd37, %rd865;
	mov.u64 	%rd36, %rd877;
	and.b64  	%rd450, %rd38, 1;
	setp.eq.b64 	%p43, %rd450, 1;
	not.pred 	%p44, %p43;
	@%p44 bra 	$L__BB2_19;
	setp.eq.s64 	%p45, %rd863, 0;
	mov.u64 	%rd865, %rd36;
	@%p45 bra 	$L__BB2_16;
	mov.b64 	%rd870, 8;
	mov.b64 	%rd869, 48;
	mov.u64 	%rd867, %rd863;
	mov.u64 	%rd865, %rd36;
$L__BB2_15:
	shr.u64 	%rd453, %rd870, 32;
	shr.u64 	%rd454, %rd865, 32;
	and.b64  	%rd455, %rd870, 4294967295;
	mad.lo.s64 	%rd456, %rd453, 12, %rd455;
	and.b64  	%rd457, %rd865, 4294967295;
	mad.lo.s64 	%rd458, %rd454, 12, %rd457;
	setp.gt.u64 	%p46, %rd456, 4294967295;
	add.s64 	%rd459, %rd456, -4294967284;
	selp.u64 	%rd460, 1, 0, %p46;
	add.s64 	%rd461, %rd453, %rd460;
	selp.b64 	%rd462, %rd459, %rd456, %p46;
	setp.gt.u64 	%p47, %rd458, 4294967295;
	add.s64 	%rd463, %rd458, -4294967284;
	selp.u64 	%rd464, 1, 0, %p47;
	add.s64 	%rd465, %rd454, %rd464;
	selp.b64 	%rd466, %rd463, %rd458, %p47;
	mul.lo.s64 	%rd467, %rd466, %rd461;
	mad.lo.s64 	%rd468, %rd465, %rd462, %rd467;
	shr.u64 	%rd469, %rd468, 26;
	and.b64  	%rd470, %rd468, 67108863;
	shl.b64 	%rd471, %rd468, 32;
	and.b64  	%rd472, %rd471, 288230371856744448;
	mul.lo.s64 	%rd473, %rd461, 144;
	mul.lo.s64 	%rd474, %rd473, %rd465;
	mul.lo.s64 	%rd475, %rd466, %rd462;
	shr.u64 	%rd476, %rd475, 58;
	and.b64  	%rd477, %rd475, 288230376151711743;
	shl.b64 	%rd478, %rd476, 29;
	add.s64 	%rd479, %rd478, %rd477;
	shl.b64 	%rd480, %rd476, 30;
	add.s64 	%rd481, %rd479, %rd480;
	setp.gt.u64 	%p48, %rd481, 288230374541099007;
	add.s64 	%rd482, %rd481, -288230374541099008;
	selp.b64 	%rd483, %rd482, %rd481, %p48;
	mad.lo.s64 	%rd484, %rd469, 805306368, %rd474;
	add.s64 	%rd485, %rd484, %rd472;
	mad.lo.s64 	%rd486, %rd470, -12, %rd485;
	add.s64 	%rd487, %rd486, %rd483;
	add.s64 	%rd488, %rd487, 288230374541099008;
	shr.u64 	%rd489, %rd488, 58;
	and.b64  	%rd490, %rd488, 288230376151711743;
	shl.b64 	%rd491, %rd489, 29;
	add.s64 	%rd492, %rd491, %rd490;
	shl.b64 	%rd493, %rd489, 30;
	add.s64 	%rd494, %rd492, %rd493;
	setp.gt.u64 	%p49, %rd494, 288230374541099007;
	add.s64 	%rd495, %rd494, -288230374541099008;
	selp.b64 	%rd496, %rd495, %rd494, %p49;
	shr.u64 	%rd497, %rd869, 32;
	and.b64  	%rd498, %rd869, 4294967295;
	mad.lo.s64 	%rd499, %rd497, 12, %rd498;
	setp.gt.u64 	%p50, %rd499, 4294967295;
	add.s64 	%rd500, %rd499, -4294967284;
	selp.u64 	%rd501, 1, 0, %p50;
	add.s64 	%rd502, %rd497, %rd501;
	selp.b64 	%rd503, %rd500, %rd499, %p50;
	shr.u64 	%rd504, %rd37, 32;
	and.b64  	%rd505, %rd37, 4294967295;
	mad.lo.s64 	%rd506, %rd504, 12, %rd505;
	setp.gt.u64 	%p51, %rd506, 4294967295;
	add.s64 	%rd507, %rd506, -4294967284;
	selp.b64 	%rd508, %rd507, %rd506, %p51;
	selp.u64 	%rd509, 1, 0, %p51;
	add.s64 	%rd510, %rd504, %rd509;
	mul.lo.s64 	%rd511, %rd503, %rd510;
	mad.lo.s64 	%rd512, %rd502, %rd508, %rd511;
	shr.u64 	%rd513, %rd512, 26;
	and.b64  	%rd514, %rd512, 67108863;
	shl.b64 	%rd515, %rd512, 32;
	and.b64  	%rd516, %rd515, 288230371856744448;
	mul.lo.s64 	%rd517, %rd513, 805306368;
	mul.lo.s64 	%rd518, %rd510, %rd502;
	mul.lo.s64 	%rd519, %rd503, %rd508;
	shr.u64 	%rd520, %rd519, 58;
	and.b64  	%rd521, %rd519, 288230376151711743;
	shl.b64 	%rd522, %rd520, 29;
	add.s64 	%rd523, %rd522, %rd521;
	shl.b64 	%rd524, %rd520, 30;
	add.s64 	%rd525, %rd523, %rd524;
	setp.gt.u64 	%p52, %rd525, 288230374541099007;
	add.s64 	%rd526, %rd525, -288230374541099008;
	selp.b64 	%rd527, %rd526, %rd525, %p52;
	mad.lo.s64 	%rd528, %rd518, 144, %rd517;
	add.s64 	%rd529, %rd528, %rd516;
	mad.lo.s64 	%rd530, %rd514, -12, %rd529;
	add.s64 	%rd531, %rd530, %rd527;
	add.s64 	%rd532, %rd531, 288230374541099008;
	shr.u64 	%rd533, %rd532, 58;
	and.b64  	%rd534, %rd532, 288230376151711743;
	shl.b64 	%rd535, %rd533, 29;
	add.s64 	%rd536, %rd535, %rd534;
	shl.b64 	%rd537, %rd533, 30;
	add.s64 	%rd538, %rd536, %rd537;
	setp.gt.u64 	%p53, %rd538, 288230374541099007;
	add.s64 	%rd539, %rd538, -288230374541099008;
	selp.b64 	%rd540, %rd539, %rd538, %p53;
	setp.lt.u64 	%p54, %rd496, %rd540;
	add.s64 	%rd541, %rd496, 288230374541099008;
	selp.b64 	%rd542, %rd541, %rd496, %p54;
	sub.s64 	%rd865, %rd542, %rd540;
	mul.lo.s64 	%rd543, %rd461, %rd462;
	shl.b64 	%rd544, %rd543, 1;
	shr.u64 	%rd545, %rd543, 25;
	and.b64  	%rd546, %rd544, 67108862;
	shl.b64 	%rd547, %rd543, 33;
	and.b64  	%rd548, %rd547, 288230367561777152;
	mul.lo.s64 	%rd549, %rd473, %rd461;
	mul.lo.s64 	%rd550, %rd462, %rd462;
	shr.u64 	%rd551, %rd550, 58;
	and.b64  	%rd552, %rd550, 288230376151711743;
	shl.b64 	%rd553, %rd551, 29;
	add.s64 	%rd554, %rd553, %rd552;
	shl.b64 	%rd555, %rd551, 30;
	add.s64 	%rd556, %rd554, %rd555;
	setp.gt.u64 	%p55, %rd556, 288230374541099007;
	add.s64 	%rd557, %rd556, -288230374541099008;
	selp.b64 	%rd558, %rd557, %rd556, %p55;
	mad.lo.s64 	%rd559, %rd545, 805306368, %rd549;
	add.s64 	%rd560, %rd559, %rd548;
	mad.lo.s64 	%rd561, %rd546, -12, %rd560;
	add.s64 	%rd562, %rd561, %rd558;
	add.s64 	%rd563, %rd562, 288230374541099008;
	shr.u64 	%rd564, %rd563, 58;
	and.b64  	%rd565, %rd563, 288230376151711743;
	shl.b64 	%rd566, %rd564, 29;
	add.s64 	%rd567, %rd566, %rd565;
	shl.b64 	%rd568, %rd564, 30;
	add.s64 	%rd569, %rd567, %rd568;
	setp.gt.u64 	%p56, %rd569, 288230374541099007;
	add.s64 	%rd570, %rd569, -288230374541099008;
	selp.b64 	%rd571, %rd570, %rd569, %p56;
	shl.b64 	%rd572, %rd502, 1;
	shr.u64 	%rd573, %rd502, 25;
	and.b64  	%rd574, %rd572, 67108862;
	shl.b64 	%rd575, %rd502, 33;
	and.b64  	%rd576, %rd575, 288230367561777152;
	shl.b64 	%rd577, %rd499, 1;
	add.s64 	%rd578, %rd577, -8589934568;
	selp.b64 	%rd579, %rd578, %rd577, %p50;
	shr.u64 	%rd580, %rd579, 58;
	and.b64  	%rd581, %rd579, 288230376151711742;
	shl.b64 	%rd582, %rd580, 29;
	add.s64 	%rd583, %rd582, %rd581;
	shl.b64 	%rd584, %rd580, 30;
	add.s64 	%rd585, %rd583, %rd584;
	setp.gt.u64 	%p57, %rd585, 288230374541099007;
	add.s64 	%rd586, %rd585, -288230374541099008;
	selp.b64 	%rd587, %rd586, %rd585, %p57;
	mad.lo.s64 	%rd588, %rd573, 805306368, %rd576;
	mad.lo.s64 	%rd589, %rd574, -12, %rd588;
	add.s64 	%rd590, %rd589, %rd587;
	add.s64 	%rd591, %rd590, 288230374541099008;
	shr.u64 	%rd592, %rd591, 58;
	and.b64  	%rd593, %rd591, 288230376151711742;
	shl.b64 	%rd594, %rd592, 29;
	add.s64 	%rd595, %rd594, %rd593;
	shl.b64 	%rd596, %rd592, 30;
	add.s64 	%rd597, %rd595, %rd596;
	setp.gt.u64 	%p58, %rd597, 288230374541099007;
	add.s64 	%rd598, %rd597, -288230374541099008;
	selp.b64 	%rd599, %rd598, %rd597, %p58;
	setp.lt.u64 	%p59, %rd571, %rd599;
	add.s64 	%rd600, %rd571, 288230374541099008;
	selp.b64 	%rd601, %rd600, %rd571, %p59;
	sub.s64 	%rd870, %rd601, %rd599;
	mul.lo.s64 	%rd602, %rd502, %rd503;
	shl.b64 	%rd603, %rd602, 1;
	shr.u64 	%rd604, %rd602, 25;
	and.b64  	%rd605, %rd603, 67108862;
	shl.b64 	%rd606, %rd602, 33;
	and.b64  	%rd607, %rd606, 288230367561777152;
	mul.lo.s64 	%rd608, %rd604, 805306368;
	mul.lo.s64 	%rd609, %rd502, %rd502;
	mul.lo.s64 	%rd610, %rd503, %rd503;
	shr.u64 	%rd611, %rd610, 58;
	and.b64  	%rd612, %rd610, 288230376151711743;
	shl.b64 	%rd613, %rd611, 29;
	add.s64 	%rd614, %rd613, %rd612;
	shl.b64 	%rd615, %rd611, 30;
	add.s64 	%rd616, %rd614, %rd615;
	setp.gt.u64 	%p60, %rd616, 288230374541099007;
	add.s64 	%rd617, %rd616, -288230374541099008;
	selp.b64 	%rd618, %rd617, %rd616, %p60;
	mad.lo.s64 	%rd619, %rd609, 144, %rd608;
	add.s64 	%rd620, %rd619, %rd607;
	mad.lo.s64 	%rd621, %rd605, -12, %rd620;
	add.s64 	%rd622, %rd621, %rd618;
	add.s64 	%rd623, %rd622, 288230374541099008;
	shr.u64 	%rd624, %rd623, 58;
	and.b64  	%rd625, %rd623, 288230376151711743;
	shl.b64 	%rd626, %rd624, 29;
	add.s64 	%rd627, %rd626, %rd625;
	shl.b64 	%rd628, %rd624, 30;
	add.s64 	%rd629, %rd627, %rd628;
	setp.gt.u64 	%p61, %rd629, 288230374541099007;
	add.s64 	%rd630, %rd629, -288230374541099008;
	selp.b64 	%rd869, %rd630, %rd629, %p61;
	add.s64 	%rd867, %rd867, -1;
	setp.ne.s64 	%p62, %rd867, 0;
	@%p62 bra 	$L__BB2_15;
$L__BB2_16:
	setp.eq.s64 	%p63, %rd863, 0;
	sub.s64 	%rd631, 288230374541099008, %rd37;
	mad.lo.s64 	%rd632, %rd631, 6, %rd36;
	shl.b64 	%rd633, %rd632, 3;
	shr.u64 	%rd634, %rd633, 58;
	and.b64  	%rd635, %rd633, 288230376151711736;
	shl.b64 	%rd636, %rd634, 29;
	add.s64 	%rd637, %rd636, %rd635;
	shl.b64 	%rd638, %rd634, 30;
	add.s64 	%rd639, %rd637, %rd638;
	setp.gt.u64 	%p64, %rd639, 288230374541099007;
	add.s64 	%rd640, %rd639, -288230374541099008;
	selp.b64 	%rd877, %rd640, %rd639, %p64;
	@%p63 bra 	$L__BB2_19;
	shr.u64 	%rd644, %rd36, 32;
	and.b64  	%rd645, %rd36, 4294967295;
	mad.lo.s64 	%rd646, %rd644, 12, %rd645;
	setp.gt.u64 	%p65, %rd646, 4294967295;
	add.s64 	%rd647, %rd646, -4294967284;
	selp.u64 	%rd648, 1, 0, %p65;
	add.s64 	%rd49, %rd644, %rd648;
	selp.b64 	%rd50, %rd647, %rd646, %p65;
	mov.b64 	%rd875, 8;
	mov.b64 	%rd874, 48;
	mov.b64 	%rd873, 0;
$L__BB2_18:
	shr.u64 	%rd649, %rd875, 32;
	shr.u64 	%rd650, %rd877, 32;
	and.b64  	%rd651, %rd875, 4294967295;
	mad.lo.s64 	%rd652, %rd649, 12, %rd651;
	and.b64  	%rd653, %rd877, 4294967295;
	mad.lo.s64 	%rd654, %rd650, 12, %rd653;
	setp.gt.u64 	%p66, %rd652, 4294967295;
	add.s64 	%rd655, %rd652, -4294967284;
	selp.u64 	%rd656, 1, 0, %p66;
	add.s64 	%rd657, %rd649, %rd656;
	selp.b64 	%rd658, %rd655, %rd652, %p66;
	setp.gt.u64 	%p67, %rd654, 4294967295;
	add.s64 	%rd659, %rd654, -4294967284;
	selp.u64 	%rd660, 1, 0, %p67;
	add.s64 	%rd661, %rd650, %rd660;
	selp.b64 	%rd662, %rd659, %rd654, %p67;
	mul.lo.s64 	%rd663, %rd662, %rd657;
	mad.lo.s64 	%rd664, %rd661, %rd658, %rd663;
	shr.u64 	%rd665, %rd664, 26;
	and.b64  	%rd666, %rd664, 67108863;
	shl.b64 	%rd667, %rd664, 32;
	and.b64  	%rd668, %rd667, 288230371856744448;
	mul.lo.s64 	%rd669, %rd657, 144;
	mul.lo.s64 	%rd670, %rd669, %rd661;
	mul.lo.s64 	%rd671, %rd662, %rd658;
	shr.u64 	%rd672, %rd671, 58;
	and.b64  	%rd673, %rd671, 288230376151711743;
	shl.b64 	%rd674, %rd672, 29;
	add.s64 	%rd675, %rd674, %rd673;
	shl.b64 	%rd676, %rd672, 30;
	add.s64 	%rd677, %rd675, %rd676;
	setp.gt.u64 	%p68, %rd677, 288230374541099007;
	add.s64 	%rd678, %rd677, -288230374541099008;
	selp.b64 	%rd679, %rd678, %rd677, %p68;
	mad.lo.s64 	%rd680, %rd665, 805306368, %rd670;
	add.s64 	%rd681, %rd680, %rd668;
	mad.lo.s64 	%rd682, %rd666, -12, %rd681;
	add.s64 	%rd683, %rd682, %rd679;
	add.s64 	%rd684, %rd683, 288230374541099008;
	shr.u64 	%rd685, %rd684, 58;
	and.b64  	%rd686, %rd684, 288230376151711743;
	shl.b64 	%rd687, %rd685, 29;
	add.s64 	%rd688, %rd687, %rd686;
	shl.b64 	%rd689, %rd685, 30;
	add.s64 	%rd690, %rd688, %rd689;
	setp.gt.u64 	%p69, %rd690, 288230374541099007;
	add.s64 	%rd691, %rd690, -288230374541099008;
	selp.b64 	%rd692, %rd691, %rd690, %p69;
	shr.u64 	%rd693, %rd874, 32;
	and.b64  	%rd694, %rd874, 4294967295;
	mad.lo.s64 	%rd695, %rd693, 12, %rd694;
	setp.gt.u64 	%p70, %rd695, 4294967295;
	add.s64 	%rd696, %rd695, -4294967284;
	selp.u64 	%rd697, 1, 0, %p70;
	add.s64 	%rd698, %rd693, %rd697;
	selp.b64 	%rd699, %rd696, %rd695, %p70;
	mul.lo.s64 	%rd700, %rd699, %rd49;
	mad.lo.s64 	%rd701, %rd698, %rd50, %rd700;
	shr.u64 	%rd702, %rd701, 26;
	and.b64  	%rd703, %rd701, 67108863;
	shl.b64 	%rd704, %rd701, 32;
	and.b64  	%rd705, %rd704, 288230371856744448;
	mul.lo.s64 	%rd706, %rd702, 805306368;
	mul.lo.s64 	%rd707, %rd49, %rd698;
	mul.lo.s64 	%rd708, %rd699, %rd50;
	shr.u64 	%rd709, %rd708, 58;
	and.b64  	%rd710, %rd708, 288230376151711743;
	shl.b64 	%rd711, %rd709, 29;
	add.s64 	%rd712, %rd711, %rd710;
	shl.b64 	%rd713, %rd709, 30;
	add.s64 	%rd714, %rd712, %rd713;
	setp.gt.u64 	%p71, %rd714, 288230374541099007;
	add.s64 	%rd715, %rd714, -288230374541099008;
	selp.b64 	%rd716, %rd715, %rd714, %p71;
	mad.lo.s64 	%rd717, %rd707, 144, %rd706;
	add.s64 	%rd718, %rd717, %rd705;
	mad.lo.s64 	%rd719, %rd703, -12, %rd718;
	add.s64 	%rd720, %rd719, %rd716;
	add.s64 	%rd721, %rd720, 288230374541099008;
	shr.u64 	%rd722, %rd721, 58;
	and.b64  	%rd723, %rd721, 288230376151711743;
	shl.b64 	%rd724, %rd722, 29;
	add.s64 	%rd725, %rd724, %rd723;
	shl.b64 	%rd726, %rd722, 30;
	add.s64 	%rd727, %rd725, %rd726;
	setp.gt.u64 	%p72, %rd727, 288230374541099007;
	add.s64 	%rd728, %rd727, -288230374541099008;
	selp.b64 	%rd729, %rd728, %rd727, %p72;
	setp.lt.u64 	%p73, %rd692, %rd729;
	add.s64 	%rd730, %rd692, 288230374541099008;
	selp.b64 	%rd731, %rd730, %rd692, %p73;
	sub.s64 	%rd877, %rd731, %rd729;
	mul.lo.s64 	%rd732, %rd657, %rd658;
	shl.b64 	%rd733, %rd732, 1;
	shr.u64 	%rd734, %rd732, 25;
	and.b64  	%rd735, %rd733, 67108862;
	shl.b64 	%rd736, %rd732, 33;
	and.b64  	%rd737, %rd736, 288230367561777152;
	mul.lo.s64 	%rd738, %rd669, %rd657;
	mul.lo.s64 	%rd739, %rd658, %rd658;
	shr.u64 	%rd740, %rd739, 58;
	and.b64  	%rd741, %rd739, 288230376151711743;
	shl.b64 	%rd742, %rd740, 29;
	add.s64 	%rd743, %rd742, %rd741;
	shl.b64 	%rd744, %rd740, 30;
	add.s64 	%rd745, %rd743, %rd744;
	setp.gt.u64 	%p74, %rd745, 288230374541099007;
	add.s64 	%rd746, %rd745, -288230374541099008;
	selp.b64 	%rd747, %rd746, %rd745, %p74;
	mad.lo.s64 	%rd748, %rd734, 805306368, %rd738;
	add.s64 	%rd749, %rd748, %rd737;
	mad.lo.s64 	%rd750, %rd735, -12, %rd749;
	add.s64 	%rd751, %rd750, %rd747;
	add.s64 	%rd752, %rd751, 288230374541099008;
	shr.u64 	%rd753, %rd752, 58;
	and.b64  	%rd754, %rd752, 288230376151711743;
	shl.b64 	%rd755, %rd753, 29;
	add.s64 	%rd756, %rd755, %rd754;
	shl.b64 	%rd757, %rd753, 30;
	add.s64 	%rd758, %rd756, %rd757;
	setp.gt.u64 	%p75, %rd758, 288230374541099007;
	add.s64 	%rd759, %rd758, -288230374541099008;
	selp.b64 	%rd760, %rd759, %rd758, %p75;
	shl.b64 	%rd761, %rd698, 1;
	shr.u64 	%rd762, %rd698, 25;
	and.b64  	%rd763, %rd761, 67108862;
	shl.b64 	%rd764, %rd698, 33;
	and.b64  	%rd765, %rd764, 288230367561777152;
	shl.b64 	%rd766, %rd695, 1;
	add.s64 	%rd767, %rd766, -8589934568;
	selp.b64 	%rd768, %rd767, %rd766, %p70;
	shr.u64 	%rd769, %rd768, 58;
	and.b64  	%rd770, %rd768, 288230376151711742;
	shl.b64 	%rd771, %rd769, 29;
	add.s64 	%rd772, %rd771, %rd770;
	shl.b64 	%rd773, %rd769, 30;
	add.s64 	%rd774, %rd772, %rd773;
	setp.gt.u64 	%p76, %rd774, 288230374541099007;
	add.s64 	%rd775, %rd774, -288230374541099008;
	selp.b64 	%rd776, %rd775, %rd774, %p76;
	mad.lo.s64 	%rd777, %rd762, 805306368, %rd765;
	mad.lo.s64 	%rd778, %rd763, -12, %rd777;
	add.s64 	%rd779, %rd778, %rd776;
	add.s64 	%rd780, %rd779, 288230374541099008;
	shr.u64 	%rd781, %rd780, 58;
	and.b64  	%rd782, %rd780, 288230376151711742;
	shl.b64 	%rd783, %rd781, 29;
	add.s64 	%rd784, %rd783, %rd782;
	shl.b64 	%rd785, %rd781, 30;
	add.s64 	%rd786, %rd784, %rd785;
	setp.gt.u64 	%p77, %rd786, 288230374541099007;
	add.s64 	%rd787, %rd786, -288230374541099008;
	selp.b64 	%rd788, %rd787, %rd786, %p77;
	setp.lt.u64 	%p78, %rd760, %rd788;
	add.s64 	%rd789, %rd760, 288230374541099008;
	selp.b64 	%rd790, %rd789, %rd760, %p78;
	sub.s64 	%rd875, %rd790, %rd788;
	mul.lo.s64 	%rd791, %rd698, %rd699;
	shl.b64 	%rd792, %rd791, 1;
	shr.u64 	%rd793, %rd791, 25;
	and.b64  	%rd794, %rd792, 67108862;
	shl.b64 	%rd795, %rd791, 33;
	and.b64  	%rd796, %rd795, 288230367561777152;
	mul.lo.s64 	%rd797, %rd793, 805306368;
	mul.lo.s64 	%rd798, %rd698, %rd698;
	mul.lo.s64 	%rd799, %rd699, %rd699;
	shr.u64 	%rd800, %rd799, 58;
	and.b64  	%rd801, %rd799, 288230376151711743;
	shl.b64 	%rd802, %rd800, 29;
	add.s64 	%rd803, %rd802, %rd801;
	shl.b64 	%rd804, %rd800, 30;
	add.s64 	%rd805, %rd803, %rd804;
	setp.gt.u64 	%p79, %rd805, 288230374541099007;
	add.s64 	%rd806, %rd805, -288230374541099008;
	selp.b64 	%rd807, %rd806, %rd805, %p79;
	mad.lo.s64 	%rd808, %rd798, 144, %rd797;
	add.s64 	%rd809, %rd808, %rd796;
	mad.lo.s64 	%rd810, %rd794, -12, %rd809;
	add.s64 	%rd811, %rd810, %rd807;
	add.s64 	%rd812, %rd811, 288230374541099008;
	shr.u64 	%rd813, %rd812, 58;
	and.b64  	%rd814, %rd812, 288230376151711743;
	shl.b64 	%rd815, %rd813, 29;
	add.s64 	%rd816, %rd815, %rd814;
	shl.b64 	%rd817, %rd813, 30;
	add.s64 	%rd818, %rd816, %rd817;
	setp.gt.u64 	%p80, %rd818, 288230374541099007;
	add.s64 	%rd819, %rd818, -288230374541099008;
	selp.b64 	%rd874, %rd819, %rd818, %p80;
	add.s64 	%rd873, %rd873, 1;
	setp.ne.s64 	%p81, %rd873, %rd863;
	@%p81 bra 	$L__BB2_18;
$L__BB2_19:
	shr.u64 	%rd866, %rd38, 1;
	add.s64 	%rd863, %rd863, 1;
	setp.gt.u64 	%p82, %rd38, 1;
	@%p82 bra 	$L__BB2_12;
$L__BB2_20:
	shl.b32 	%r18, %r14, 3;
	mov.u32 	%r19, _ZZ35gq58x3_kernel_generate_array_doubleP12gq58x3_statePdPlE2xN;
	add.s32 	%r2, %r19, %r18;
	st.shared.u64 	[%r2], %rd865;
	setp.lt.s64 	%p83, %rd1, 1;
	@%p83 bra 	$L__BB2_27;
	ld.param.u64 	%rd845, [_Z35gq58x3_kernel_generate_array_doubleP12gq58x3_statePdPl_param_1];
	cvt.u32.u16 	%r21, %rs1;
	mul.wide.u16 	%r22, %rs1, 8;
	and.b32  	%r23, %r22, 24;
	shr.u32 	%r24, %r21, 2;
	mad.lo.s32 	%r25, %r24, -3, 6;
	cvt.u64.u32 	%rd64, %r25;
	cvt.u64.u32 	%rd65, %r23;
	shl.b32 	%r26, %r14, 2;
	mov.u32 	%r27, _ZZ35gq58x3_kernel_generate_array_doubleP12gq58x3_statePdPlE1a;
	add.s32 	%r3, %r27, %r26;
	and.b32  	%r4, %r21, 3;
	cvta.to.global.u64 	%rd66, %rd845;
	mov.b32 	%r46, 0;
	mov.b64 	%rd879, 0;
$L__BB2_22:
	setp.ne.s32 	%p84, %r4, 0;
	ld.shared.u64 	%rd821, [%r2];
	mov.u32 	%r30, _ZZ35gq58x3_kernel_generate_array_doubleP12gq58x3_statePdPlE2xP;
	add.s32 	%r31, %r30, %r18;
	ld.shared.u64 	%rd822, [%r31];
	sub.s64 	%rd823, 288230374541099008, %rd822;
	mad.lo.s64 	%rd824, %rd823, 6, %rd821;
	shl.b64 	%rd825, %rd824, 3;
	shr.u64 	%rd826, %rd825, 58;
	and.b64  	%rd827, %rd825, 288230376151711736;
	shl.b64 	%rd828, %rd826, 29;
	add.s64 	%rd829, %rd828, %rd827;
	shl.b64 	%rd830, %rd826, 30;
	add.s64 	%rd831, %rd829, %rd830;
	setp.gt.u64 	%p85, %rd831, 288230374541099007;
	add.s64 	%rd832, %rd831, -288230374541099008;
	selp.b64 	%rd833, %rd832, %rd831, %p85;
	st.shared.u64 	[%r31], %rd821;
	st.shared.u64 	[%r2], %rd833;
	shr.u64 	%rd834, %rd833, 26;
	mul.hi.u64 	%rd835, %rd834, 274877908481;
	shr.u64 	%rd836, %rd835, 3;
	cvt.u32.u64 	%r32, %rd64;
	shl.b64 	%rd837, %rd836, %r32;
	and.b64  	%rd838, %rd837, 255;
	cvt.u32.u64 	%r33, %rd65;
	shl.b64 	%rd839, %rd838, %r33;
	st.shared.u32 	[%r3], %rd839;
	bar.sync 	0;
	@%p84 bra 	$L__BB2_24;
	ld.shared.u32 	%r34, [%r3];
	ld.shared.u32 	%r35, [%r3+4];
	add.s32 	%r36, %r35, %r34;
	ld.shared.u32 	%r37, [%r3+8];
	add.s32 	%r38, %r36, %r37;
	ld.shared.u32 	%r39, [%r3+12];
	add.s32 	%r40, %r38, %r39;
	st.shared.u32 	[%r3], %r40;
$L__BB2_24:
	setp.ne.s16 	%p86, %rs1, 0;
	bar.sync 	0;
	@%p86 bra 	$L__BB2_26;
	ld.shared.u32 	%r41, [%r3];
	ld.shared.u32 	%r42, [%r3+16];
	add.s32 	%r43, %r42, %r41;
	ld.shared.u32 	%r44, [%r3+32];
	add.s32 	%r45, %r43, %r44;
	cvt.rn.f64.u32 	%fd1, %r45;
	mul.f64 	%fd2, %fd1, 0d3DF0000000000000;
	add.s64 	%rd840, %rd879, %rd2;
	shl.b64 	%rd841, %rd840, 3;
	add.s64 	%rd842, %rd66, %rd841;
	st.global.f64 	[%rd842], %fd2;
$L__BB2_26:
	ld.param.u64 	%rd846, [_Z35gq58x3_kernel_generate_array_doubleP12gq58x3_statePdPl_param_2];
	add.s32 	%r46, %r46, 1;
	cvt.u64.u32 	%rd879, %r46;
	cvta.to.global.u64 	%rd843, %rd846;
	ld.global.u64 	%rd844, [%rd843];
	setp.gt.s64 	%p87, %rd844, %rd879;
	@%p87 bra 	$L__BB2_22;
$L__BB2_27:
	ret;

}


// ===== COMPILED SASS (sm_100) =====

	.target	sm_100

	.elftype	@"ET_EXEC"


//--------------------- .note.nv.tkinfo           --------------------------
	.section	.note.nv.tkinfo,"",@"SHT_NOTE"
	.sectionflags	@"SHF_NOTE_NV_TKINFO"
	.tkinfo
        /*0018*/ 	.word	0x00000002
        /*0030*/ 	.string	""
        /*0030*/ 	.string	"ptxas"
        /*0030*/ 	.string	"Cuda compilation tools, release 13.0, V13.0.88"
        /*0030*/ 	.string	"Build cuda_13.0.r13.0/compiler.36424714_0"
        /*0030*/ 	.string	"-arch sm_100 -m 64 "



//--------------------- .note.nv.cuinfo           --------------------------
	.section	.note.nv.cuinfo,"",@"SHT_NOTE"
	.sectionflags	@"SHF_NOTE_NV_CUINFO"
        /*0018*/ 	.short	0x0002
        /*001a*/ 	.short	0x0064
        /*001c*/ 	.short	0x0082
	.zero		2


//--------------------- .nv.info                  --------------------------
	.section	.nv.info,"",@"SHT_CUDA_INFO"
	.align	4


	//----- nvinfo : EIATTR_REGCOUNT
	.align		4
        /*0000*/ 	.byte	0x04, 0x2f
        /*0002*/ 	.short	(.L_1 - .L_0)
	.align		4
.L_0:
        /*0004*/ 	.word	index@(_Z28gq58x3_kernel_generate_arrayP12gq58x3_statePjPl)
        /*0008*/ 	.word	0x00000030


	//----- nvinfo : EIATTR_FRAME_SIZE
	.align		4
.L_1:
        /*000c*/ 	.byte	0x04, 0x11
        /*000e*/ 	.short	(.L_3 - .L_2)
	.align		4
.L_2:
        /*0010*/ 	.word	index@(_Z28gq58x3_kernel_generate_arrayP12gq58x3_statePjPl)
        /*0014*/ 	.word	0x00000000


	//----- nvinfo : EIATTR_REGCOUNT
	.align		4
.L_3:
        /*0018*/ 	.byte	0x04, 0x2f
        /*001a*/ 	.short	(.L_5 - .L_4)
	.align		4
.L_4:
        /*001c*/ 	.word	index@(_Z34gq58x3_kernel_generate_array_floatP12gq58x3_statePfPl)
        /*0020*/ 	.word	0x00000030


	//----- nvinfo : EIATTR_FRAME_SIZE
	.align		4
.L_5:
        /*0024*/ 	.byte	0x04, 0x11
        /*0026*/ 	.short	(.L_7 - .L_6)
	.align		4
.L_6:
        /*0028*/ 	.word	index@(_Z34gq58x3_kernel_generate_array_floatP12gq58x3_statePfPl)
        /*002c*/ 	.word	0x00000000


	//----- nvinfo : EIATTR_REGCOUNT
	.align		4
.L_7:
        /*0030*/ 	.byte	0x04, 0x2f
        /*0032*/ 	.short	(.L_9 - .L_8)
	.align		4
.L_8:
        /*0034*/ 	.word	index@(_Z35gq58x3_kernel_generate_array_doubleP12gq58x3_statePdPl)
        /*0038*/ 	.word	0x00000030


	//----- nvinfo : EIATTR_FRAME_SIZE
	.align		4
.L_9:
        /*003c*/ 	.byte	0x04, 0x11
        /*003e*/ 	.short	(.L_11 - .L_10)
	.align		4
.L_10:
        /*0040*/ 	.word	index@(_Z35gq58x3_kernel_generate_array_doubleP12gq58x3_statePdPl)
        /*0044*/ 	.word	0x00000000


	//----- nvinfo : EIATTR_MIN_STACK_SIZE
	.align		4
.L_11:
        /*0048*/ 	.byte	0x04, 0x12
        /*004a*/ 	.short	(.L_13 - .L_12)
	.align		4
.L_12:
        /*004c*/ 	.word	index@(_Z35gq58x3_kernel_generate_array_doubleP12gq58x3_statePdPl)
        /*0050*/ 	.word	0x00000000


	//----- nvinfo : EIATTR_MIN_STACK_SIZE
	.align		4
.L_13:
        /*0054*/ 	.byte	0x04, 0x12
        /*0056*/ 	.short	(.L_15 - .L_14)
	.align		4
.L_14:
        /*0058*/ 	.word	index@(_Z34gq58x3_kernel_generate_array_floatP12gq58x3_statePfPl)
        /*005c*/ 	.word	0x00000000


	//----- nvinfo : EIATTR_MIN_STACK_SIZE
	.align		4
.L_15:
        /*0060*/ 	.byte	0x04, 0x12
        /*0062*/ 	.short	(.L_17 - .L_16)
	.align		4
.L_16:
        /*0064*/ 	.word	index@(_Z28gq58x3_kernel_generate_arrayP12gq58x3_statePjPl)
        /*0068*/ 	.word	0x00000000
.L_17:


//--------------------- .nv.compat                --------------------------
	.section	.nv.compat,"",@"SHT_CUDA_COMPAT_INFO"
	.align	4
        /*0000*/ 	.byte	0x02, 0x09, 0x00, 0x00, 0x02, 0x02, 0x01, 0x00, 0x02, 0x05, 0x05, 0x00, 0x03, 0x07, 0x01, 0x01
        /*0010*/ 	.byte	0x02, 0x03, 0x00, 0x00, 0x02, 0x06, 0x01, 0x00, 0x04, 0x0b, 0x08, 0x00, 0x01, 0x00, 0x00, 0x00
        /*0020*/ 	.byte	0x00, 0x00, 0x00, 0x00


//--------------------- .nv.info._Z35gq58x3_kernel_generate_array_doubleP12gq58x3_statePdPl --------------------------
	.section	.nv.info._Z35gq58x3_kernel_generate_array_doubleP12gq58x3_statePdPl,"",@"SHT_CUDA_INFO"
	.sectionflags	@""
	.align	4


	//----- nvinfo : EIATTR_CUDA_API_VERSION
	.align		4
        /*0000*/ 	.byte	0x04, 0x37
        /*0002*/ 	.short	(.L_19 - .L_18)
.L_18:
        /*0004*/ 	.word	0x00000082


	//----- nvinfo : EIATTR_KPARAM_INFO
	.align		4
.L_19:
        /*0008*/ 	.byte	0x04, 0x17
        /*000a*/ 	.short	(.L_21 - .L_20)
.L_20:
        /*000c*/ 	.word	0x00000000
        /*0010*/ 	.short	0x0002
        /*0012*/ 	.short	0x0010
        /*0014*/ 	.byte	0x00, 0xf5, 0x21, 0x00


	//----- nvinfo : EIATTR_KPARAM_INFO
	.align		4
.L_21:
        /*0018*/ 	.byte	0x04, 0x17
        /*001a*/ 	.short	(.L_23 - .L_22)
.L_22:
        /*001c*/ 	.word	0x00000000
        /*0020*/ 	.short	0x0001
        /*0022*/ 	.short	0x0008
        /*0024*/ 	.byte	0x00, 0xf5, 0x21, 0x00


	//----- nvinfo : EIATTR_KPARAM_INFO
	.align		4
.L_23:
        /*0028*/ 	.byte	0x04, 0x17
        /*002a*/ 	.short	(.L_25 - .L_24)
.L_24:
        /*002c*/ 	.word	0x00000000
        /*0030*/ 	.short	0x0000
        /*0032*/ 	.short	0x0000
        /*0034*/ 	.byte	0x00, 0xf5, 0x21, 0x00


	//----- nvinfo : EIATTR_SPARSE_MMA_MASK
	.align		4
.L_25:
        /*0038*/ 	.byte	0x03, 0x50
        /*003a*/ 	.short	0x0000


	//----- nvinfo : EIATTR_MAXREG_COUNT
	.align		4
        /*003c*/ 	.byte	0x03, 0x1b
        /*003e*/ 	.short	0x00ff


	//----- nvinfo : EIATTR_NUM_BARRIERS
	.align		4
        /*0040*/ 	.byte	0x02, 0x4c
        /*0042*/ 	.byte	0x01
	.zero		1


	//----- nvinfo : EIATTR_MERCURY_ISA_VERSION
	.align		4
        /*0044*/ 	.byte	0x03, 0x5f
        /*0046*/ 	.short	0x0101


	//----- nvinfo : EIATTR_VRC_CTA_INIT_COUNT
	.align		4
        /*0048*/ 	.byte	0x02, 0x4a
	.zero		1
	.zero		1


	//----- nvinfo : EIATTR_EXIT_INSTR_OFFSETS
	.align		4
        /*004c*/ 	.byte	0x04, 0x1c
        /*004e*/ 	.short	(.L_27 - .L_26)


	//   ....[0]....
.L_26:
        /*0050*/ 	.word	0x00005e80


	//   ....[1]....
        /*0054*/ 	.word	0x000063f0


	//----- nvinfo : EIATTR_CRS_STACK_SIZE
	.align		4
.L_27:
        /*0058*/ 	.byte	0x04, 0x1e
        /*005a*/ 	.short	(.L_29 - .L_28)
.L_28:
        /*005c*/ 	.word	0x00000000


	//----- nvinfo : EIATTR_CBANK_PARAM_SIZE
	.align		4
.L_29:
        /*0060*/ 	.byte	0x03, 0x19
        /*0062*/ 	.short	0x0018


	//----- nvinfo : EIATTR_PARAM_CBANK
	.align		4
        /*0064*/ 	.byte	0x04, 0x0a
        /*0066*/ 	.short	(.L_31 - .L_30)
	.align		4
.L_30:
        /*0068*/ 	.word	index@(.nv.constant0._Z35gq58x3_kernel_generate_array_doubleP12gq58x3_statePdPl)
        /*006c*/ 	.short	0x0380
        /*006e*/ 	.short	0x0018


	//----- nvinfo : EIATTR_SW_WAR
	.align		4
.L_31:
        /*0070*/ 	.byte	0x04, 0x36
        /*0072*/ 	.short	(.L_33 - .L_32)
.L_32:
        /*0074*/ 	.word	0x00000008
.L_33:


//--------------------- .nv.info._Z34gq58x3_kernel_generate_array_floatP12gq58x3_statePfPl --------------------------
	.section	.nv.info._Z34gq58x3_kernel_generate_array_floatP12gq58x3_statePfPl,"",@"SHT_CUDA_INFO"
	.sectionflags	@""
	.align	4


	//----- nvinfo : EIATTR_CUDA_API_VERSION
	.align		4
        /*0000*/ 	.byte	0x04, 0x37
        /*0002*/ 	.short	(.L_35 - .L_34)
.L_34:
        /*0004*/ 	.word	0x00000082


	//----- nvinfo : EIATTR_KPARAM_INFO
	.align		4
.L_35:
        /*0008*/ 	.byte	0x04, 0x17
        /*000a*/ 	.short	(.L_37 - .L_36)
.L_36:
        /*000c*/ 	.word	0x00000000
        /*0010*/ 	.short	0x0002
        /*0012*/ 	.short	0x0010
        /*0014*/ 	.byte	0x00, 0xf5, 0x21, 0x00


	//----- nvinfo : EIATTR_KPARAM_INFO
	.align		4
.L_37:
        /*0018*/ 	.byte	0x04, 0x17
        /*001a*/ 	.short	(.L_39 - .L_38)
.L_38:
        /*001c*/ 	.word	0x00000000
        /*0020*/ 	.short	0x0001
        /*0022*/ 	.short	0x0008
        /*0024*/ 	.byte	0x00, 0xf5, 0x21, 0x00


	//----- nvinfo : EIATTR_KPARAM_INFO
	.align		4
.L_39:
        /*0028*/ 	.byte	0x04, 0x17
        /*002a*/ 	.short	(.L_41 - .L_40)
.L_40:
        /*002c*/ 	.word	0x00000000
        /*0030*/ 	.short	0x0000
        /*0032*/ 	.short	0x0000
        /*0034*/ 	.byte	0x00, 0xf5, 0x21, 0x00


	//----- nvinfo : EIATTR_SPARSE_MMA_MASK
	.align		4
.L_41:
        /*0038*/ 	.byte	0x03, 0x50
        /*003a*/ 	.short	0x0000


	//----- nvinfo : EIATTR_MAXREG_COUNT
	.align		4
        /*003c*/ 	.byte	0x03, 0x1b
        /*003e*/ 	.short	0x00ff


	//----- nvinfo : EIATTR_NUM_BARRIERS
	.align		4
        /*0040*/ 	.byte	0x02, 0x4c
        /*0042*/ 	.byte	0x01
	.zero		1


	//----- nvinfo : EIATTR_MERCURY_ISA_VERSION
	.align		4
        /*0044*/ 	.byte	0x03, 0x5f
        /*0046*/ 	.short	0x0101


	//----- nvinfo : EIATTR_VRC_CTA_INIT_COUNT
	.align		4
        /*0048*/ 	.byte	0x02, 0x4a
	.zero		1
	.zero		1


	//----- nvinfo : EIATTR_EXIT_INSTR_OFFSETS
	.align		4
        /*004c*/ 	.byte	0x04, 0x1c
        /*004e*/ 	.short	(.L_43 - .L_42)


	//   ....[0]....
.L_42:
        /*0050*/ 	.word	0x00005e80


	//   ....[1]....
        /*0054*/ 	.word	0x000063f0


	//----- nvinfo : EIATTR_CRS_STACK_SIZE
	.align		4
.L_43:
        /*0058*/ 	.byte	0x04, 0x1e
        /*005a*/ 	.short	(.L_45 - .L_44)
.L_44:
        /*005c*/ 	.word	0x00000000


	//----- nvinfo : EIATTR_CBANK_PARAM_SIZE
	.align		4
.L_45:
        /*0060*/ 	.byte	0x03, 0x19
        /*0062*/ 	.short	0x0018


	//----- nvinfo : EIATTR_PARAM_CBANK
	.align		4
        /*0064*/ 	.byte	0x04, 0x0a
        /*0066*/ 	.short	(.L_47 - .L_46)
	.align		4
.L_46:
        /*0068*/ 	.word	index@(.nv.constant0._Z34gq58x3_kernel_generate_array_floatP12gq58x3_statePfPl)
        /*006c*/ 	.short	0x0380
        /*006e*/ 	.short	0x0018


	//----- nvinfo : EIATTR_SW_WAR
	.align		4
.L_47:
        /*0070*/ 	.byte	0x04, 0x36
        /*0072*/ 	.short	(.L_49 - .L_48)
.L_48:
        /*0074*/ 	.word	0x00000008
.L_49:


//--------------------- .nv.info._Z28gq58x3_kernel_generate_arrayP12gq58x3_statePjPl --------------------------
	.section	.nv.info._Z28gq58x3_kernel_generate_arrayP12gq58x3_statePjPl,"",@"SHT_CUDA_INFO"
	.sectionflags	@""
	.align	4


	//----- nvinfo : EIATTR_CUDA_API_VERSION
	.align		4
        /*0000*/ 	.byte	0x04, 0x37
        /*0002*/ 	.short	(.L_51 - .L_50)
.L_50:
        /*0004*/ 	.word	0x00000082


	//----- nvinfo : EIATTR_KPARAM_INFO
	.align		4
.L_51:
        /*0008*/ 	.byte	0x04, 0x17
        /*000a*/ 	.short	(.L_53 - .L_52)
.L_52:
        /*000c*/ 	.word	0x00000000
        /*0010*/ 	.short	0x0002
        /*0012*/ 	.short	0x0010
        /*0014*/ 	.byte	0x00, 0xf5, 0x21, 0x00


	//----- nvinfo : EIATTR_KPARAM_INFO
	.align		4
.L_53:
        /*0018*/ 	.byte	0x04, 0x17
        /*001a*/ 	.short	(.L_55 - .L_54)
.L_54:
        /*001c*/ 	.word	0x00000000
        /*0020*/ 	.short	0x0001
        /*0022*/ 	.short	0x0008
        /*0024*/ 	.byte	0x00, 0xf5, 0x21, 0x00


	//----- nvinfo : EIATTR_KPARAM_INFO
	.align		4
.L_55:
        /*0028*/ 	.byte	0x04, 0x17
        /*002a*/ 	.short	(.L_57 - .L_56)
.L_56:
        /*002c*/ 	.word	0x00000000
        /*0030*/ 	.short	0x0000
        /*0032*/ 	.short	0x0000
        /*0034*/ 	.byte	0x00, 0xf5, 0x21, 0x00


	//----- nvinfo : EIATTR_SPARSE_MMA_MASK
	.align		4
.L_57:
        /*0038*/ 	.byte	0x03, 0x50
        /*003a*/ 	.short	0x0000


	//----- nvinfo : EIATTR_MAXREG_COUNT
	.align		4
        /*003c*/ 	.byte	0x03, 0x1b
        /*003e*/ 	.short	0x00ff


	//----- nvinfo : EIATTR_NUM_BARRIERS
	.align		4
        /*0040*/ 	.byte	0x02, 0x4c
        /*0042*/ 	.byte	0x01
	.zero		1


	//----- nvinfo : EIATTR_MERCURY_ISA_VERSION
	.align		4
        /*0044*/ 	.byte	0x03, 0x5f
        /*0046*/ 	.short	0x0101


	//----- nvinfo : EIATTR_VRC_CTA_INIT_COUNT
	.align		4
        /*0048*/ 	.byte	0x02, 0x4a
	.zero		1
	.zero		1


	//----- nvinfo : EIATTR_EXIT_INSTR_OFFSETS
	.align		4
        /*004c*/ 	.byte	0x04, 0x1c
        /*004e*/ 	.short	(.L_59 - .L_58)


	//   ....[0]....
.L_58:
        /*0050*/ 	.word	0x00005e80


	//   ....[1]....
        /*0054*/ 	.word	0x000063d0


	//----- nvinfo : EIATTR_CRS_STACK_SIZE
	.align		4
.L_59:
        /*0058*/ 	.byte	0x04, 0x1e
        /*005a*/ 	.short	(.L_61 - .L_60)
.L_60:
        /*005c*/ 	.word	0x00000000


	//----- nvinfo : EIATTR_CBANK_PARAM_SIZE
	.align		4
.L_61:
        /*0060*/ 	.byte	0x03, 0x19
        /*0062*/ 	.short	0x0018


	//----- nvinfo : EIATTR_PARAM_CBANK
	.align		4
        /*0064*/ 	.byte	0x04, 0x0a
        /*0066*/ 	.short	(.L_63 - .L_62)
	.align		4
.L_62:
        /*0068*/ 	.word	index@(.nv.constant0._Z28gq58x3_kernel_generate_arrayP12gq58x3_statePjPl)
        /*006c*/ 	.short	0x0380
        /*006e*/ 	.short	0x0018


	//----- nvinfo : EIATTR_SW_WAR
	.align		4
.L_63:
        /*0070*/ 	.byte	0x04, 0x36
        /*0072*/ 	.short	(.L_65 - .L_64)
.L_64:
        /*0074*/ 	.word	0x00000008
.L_65:


//--------------------- .nv.callgraph             --------------------------
	.section	.nv.callgraph,"",@"SHT_CUDA_CALLGRAPH"
	.align	4
	.sectionentsize	8
	.align		4
        /*0000*/ 	.word	0x00000000
	.align		4
        /*0004*/ 	.word	0xffffffff
	.align		4
        /*0008*/ 	.word	0x00000000
	.align		4
        /*000c*/ 	.word	0xfffffffe
	.align		4
        /*0010*/ 	.word	0x00000000
	.align		4
        /*0014*/ 	.word	0xfffffffd
	.align		4
        /*0018*/ 	.word	0x00000000
	.align		4
        /*001c*/ 	.word	0xfffffffc


//--------------------- .text._Z35gq58x3_kernel_generate_array_doubleP12gq58x3_statePdPl --------------------------
	.section	.text._Z35gq58x3_kernel_generate_array_doubleP12gq58x3_statePdPl,"ax",@progbits
	.align	128
        .global         _Z35gq58x3_kernel_generate_array_doubleP12gq58x3_statePdPl
        .type           _Z35gq58x3_kernel_generate_array_doubleP12gq58x3_statePdPl,@function
        .size           _Z35gq58x3_kernel_generate_array_doubleP12gq58x3_statePdPl,(.L_x_66 - _Z35gq58x3_kernel_generate_array_doubleP12gq58x3_statePdPl)
        .other          _Z35gq58x3_kernel_generate_array_doubleP12gq58x3_statePdPl,@"STO_CUDA_ENTRY STV_DEFAULT"
_Z35gq58x3_kernel_generate_array_doubleP12gq58x3_statePdPl:
.text._Z35gq58x3_kernel_generate_array_doubleP12gq58x3_statePdPl:
[----:B------:R-:W-:Y:S01]  /*0000*/  LDC R1, c[0x0][0x37c] ;  /* 0x0000df00ff017b82 */ /* 0x000fe20000000800 */
[----:B------:R-:W0:Y:S07]  /*0010*/  S2R R7, SR_TID.X ;  /* 0x0000000000077919 */ /* 0x000e2e0000002100 */
[----:B------:R-:W1:Y:S01]  /*0020*/  LDC.64 R44, c[0x0][0x390] ;  /* 0x0000e400ff2c7b82 */ /* 0x000e620000000a00 */
[----:B------:R-:W1:Y:S07]  /*0030*/  LDCU.64 UR8, c[0x0][0x358] ;  /* 0x00006b00ff0877ac */ /* 0x000e6e0008000a00 */
[----:B------:R-:W2:Y:S01]  /*0040*/  LDC.64 R4, c[0x0][0x380] ;  /* 0x0000e000ff047b82 */ /* 0x000ea20000000a00 */
[----:B-1----:R-:W3:Y:S01]  /*0050*/  LDG.E.64 R44, desc[UR8][R44.64] ;  /* 0x000000082c2c7981 */ /* 0x002ee2000c1e1b00 */
[----:B0-----:R-:W-:-:S05]  /*0060*/  LOP3.LUT R0, R7, 0xffff, RZ, 0xc0, !PT ;  /* 0x0000ffff07007812 */ /* 0x001fca00078ec0ff */
[----:B------:R-:W-:-:S05]  /*0070*/  IMAD R0, R0, 0x1556, RZ ;  /* 0x0000155600007824 */ /* 0x000fca00078e02ff */
[----:B------:R-:W-:-:S04]  /*0080*/  SHF.R.U32.HI R0, RZ, 0x10, R0 ;  /* 0x00000010ff007819 */ /* 0x000fc80000011600 */
[----:B------:R-:W-:-:S05]  /*0090*/  PRMT R0, R0, 0x9910, RZ ;  /* 0x0000991000007816 */ /* 0x000fca00000000ff */
[----:B------:R-:W-:-:S04]  /*00a0*/  IMAD R0, R0, 0xc, RZ ;  /* 0x0000000c00007824 */ /* 0x000fc800078e02ff */
[----:B------:R-:W-:-:S05]  /*00b0*/  IMAD.MOV R0, RZ, RZ, -R0 ;  /* 0x000000ffff007224 */ /* 0x000fca00078e0a00 */
[----:B------:R-:W-:-:S05]  /*00c0*/  PRMT R0, R0, 0x7710, RZ ;  /* 0x0000771000007816 */ /* 0x000fca00000000ff */
[----:B------:R-:W-:-:S05]  /*00d0*/  IMAD.IADD R0, R0, 0x1, R7 ;  /* 0x0000000100007824 */ /* 0x000fca00078e0207 */
[----:B------:R-:W-:-:S05]  /*00e0*/  LOP3.LUT R3, R0, 0xffff, RZ, 0xc0, !PT ;  /* 0x0000ffff00037812 */ /* 0x000fca00078ec0ff */
[----:B--2---:R-:W-:-:S05]  /*00f0*/  IMAD.WIDE.U32 R4, R3, 0x8, R4 ;  /* 0x0000000803047825 */ /* 0x004fca00078e0004 */
[----:B------:R-:W2:Y:S04]  /*0100*/  LDG.E.64 R16, desc[UR8][R4.64+0x60] ;  /* 0x0000600804107981 */ /* 0x000ea8000c1e1b00 */
[----:B------:R0:W5:Y:S01]  /*0110*/  LDG.E.64 R18, desc[UR8][R4.64] ;  /* 0x0000000804127981 */ /* 0x000162000c1e1b00 */
[----:B------:R-:W1:Y:S08]  /*0120*/  S2UR UR4, SR_CTAID.X ;  /* 0x00000000000479c3 */ /* 0x000e700000002500 */
[----:B------:R-:W1:Y:S02]  /*0130*/  LDC R2, c[0x0][0x360] ;  /* 0x0000d800ff027b82 */ /* 0x000e640000000800 */
[----:B-1----:R-:W-:-:S04]  /*0140*/  IMAD R2, R2, UR4, R7 ;  /* 0x0000000402027c24 */ /* 0x002fc8000f8e0207 */
[----:B------:R-:W-:-:S05]  /*0150*/  IMAD.HI.U32 R2, R2, -0x55555555, RZ ;  /* 0xaaaaaaab02027827 */ /* 0x000fca00078e00ff */
[----:B------:R-:W-:Y:S01]  /*0160*/  SHF.R.U32.HI R21, RZ, 0x3, R2 ;  /* 0x00000003ff157819 */ /* 0x000fe20000011602 */
[----:B------:R-:W-:Y:S04]  /*0170*/  BSSY.RECONVERGENT B0, `(.L_x_0) ;  /* 0x00002e7000007945 */ /* 0x000fe80003800200 */
[-C--:B---3--:R-:W-:Y:S02]  /*0180*/  IMAD R3, R45, R21.reuse, RZ ;  /* 0x000000152d037224 */ /* 0x088fe400078e02ff */
[----:B------:R-:W-:-:S04]  /*0190*/  IMAD.WIDE.U32 R20, R44, R21, RZ ;  /* 0x000000152c147225 */ /* 0x000fc800078e00ff */
[----:B------:R-:W-:Y:S01]  /*01a0*/  IMAD.IADD R2, R21, 0x1, R3 ;  /* 0x0000000115027824 */ /* 0x000fe200078e0203 */
[----:B------:R-:W-:-:S04]  /*01b0*/  ISETP.NE.U32.AND P0, PT, R20, RZ, PT ;  /* 0x000000ff1400720c */ /* 0x000fc80003f05070 */
[----:B------:R-:W-:Y:S01]  /*01c0*/  ISETP.NE.AND.EX P0, PT, R2, RZ, PT, P0 ;  /* 0x000000ff0200720c */ /* 0x000fe20003f05300 */
[----:B--2---:R-:W-:Y:S02]  /*01d0*/  IMAD.MOV.U32 R22, RZ, RZ, R16 ;  /* 0x000000ffff167224 */ /* 0x004fe400078e0010 */
[----:B------:R-:W-:-:S10]  /*01e0*/  IMAD.MOV.U32 R23, RZ, RZ, R17 ;  /* 0x000000ffff177224 */ /* 0x000fd400078e0011 */
[----:B0-----:R-:W-:Y:S05]  /*01f0*/  @!P0 BRA `(.L_x_1) ;  /* 0x0000002c00788947 */ /* 0x001fea0003800000 */
[----:B------:R-:W-:Y:S02]  /*0200*/  IMAD.MOV.U32 R3, RZ, RZ, RZ ;  /* 0x000000ffff037224 */ /* 0x000fe400078e00ff */
[----:B------:R-:W-:Y:S02]  /*0210*/  IMAD.MOV.U32 R4, RZ, RZ, RZ ;  /* 0x000000ffff047224 */ /* 0x000fe400078e00ff */
[----:B-----5:R-:W-:Y:S02]  /*0220*/  IMAD.MOV.U32 R14, RZ, RZ, R18 ;  /* 0x000000ffff0e7224 */ /* 0x020fe400078e0012 */
[----:B------:R-:W-:Y:S02]  /*0230*/  IMAD.MOV.U32 R15, RZ, RZ, R19 ;  /* 0x000000ffff0f7224 */ /* 0x000fe400078e0013 */
[----:B------:R-:W-:Y:S02]  /*0240*/  IMAD.MOV.U32 R6, RZ, RZ, R20 ;  /* 0x000000ffff067224 */ /* 0x000fe400078e0014 */
[----:B------:R-:W-:-:S02]  /*0250*/  IMAD.MOV.U32 R5, RZ, RZ, R2 ;  /* 0x000000ffff057224 */ /* 0x000fc400078e0002 */
[----:B------:R-:W-:Y:S02]  /*0260*/  IMAD.MOV.U32 R22, RZ, RZ, R16 ;  /* 0x000000ffff167224 */ /* 0x000fe400078e0010 */
[----:B------:R-:W-:-:S07]  /*0270*/  IMAD.MOV.U32 R23, RZ, RZ, R17 ;  /* 0x000000ffff177224 */ /* 0x000fce00078e0011 */
.L_x_8:
[----:B------:R-:W-:Y:S01]  /*0280*/  LOP3.LUT R7, R6, 0x1, RZ, 0xc0, !PT ;  /* 0x0000000106077812 */ /* 0x000fe200078ec0ff */
[----:B------:R-:W-:Y:S03]  /*0290*/  BSSY.RECONVERGENT B1, `(.L_x_2) ;  /* 0x00002cd000017945 */ /* 0x000fe60003800200 */
[----:B------:R-:W-:-:S04]  /*02a0*/  ISETP.NE.U32.AND P0, PT, R7, 0x1, PT ;  /* 0x000000010700780c */ /* 0x000fc80003f05070 */
[----:B------:R-:W-:-:S13]  /*02b0*/  ISETP.NE.U32.AND.EX P0, PT, RZ, RZ, PT, P0 ;  /* 0x000000ffff00720c */ /* 0x000fda0003f05100 */
[----:B------:R-:W-:Y:S05]  /*02c0*/  @P0 BRA `(.L_x_3) ;  /* 0x0000002c00240947 */ /* 0x000fea0003800000 */
[----:B------:R-:W-:Y:S01]  /*02d0*/  IMAD.MOV.U32 R10, RZ, RZ, R22 ;  /* 0x000000ffff0a7224 */ /* 0x000fe200078e0016 */
[----:B------:R-:W-:Y:S01]  /*02e0*/  ISETP.NE.U32.AND P2, PT, R3, RZ, PT ;  /* 0x000000ff0300720c */ /* 0x000fe20003f45070 */
[----:B------:R-:W-:Y:S01]  /*02f0*/  IMAD.MOV.U32 R12, RZ, RZ, R23 ;  /* 0x000000ffff0c7224 */ /* 0x000fe200078e0017 */
[----:B------:R-:W-:Y:S01]  /*0300*/  BSSY.RECONVERGENT B2, `(.L_x_4) ;  /* 0x0000168000027945 */ /* 0x000fe20003800200 */
[--C-:B------:R-:W-:Y:S01]  /*0310*/  IMAD.MOV.U32 R22, RZ, RZ, R14.reuse ;  /* 0x000000ffff167224 */ /* 0x100fe200078e000e */
[----:B------:R-:W-:Y:S01]  /*0320*/  IADD3 R9, P0, PT, -R10, -0x60000000, RZ ;  /* 0xa00000000a097810 */ /* 0x000fe20007f1e1ff */
[--C-:B------:R-:W-:Y:S01]  /*0330*/  IMAD.MOV.U32 R23, RZ, RZ, R15.reuse ;  /* 0x000000ffff177224 */ /* 0x100fe200078e000f */
[----:B------:R-:W-:Y:S02]  /*0340*/  ISETP.NE.AND.EX P2, PT, R4, RZ, PT, P2 ;  /* 0x000000ff0400720c */ /* 0x000fe40003f45320 */
[----:B------:R-:W-:Y:S01]  /*0350*/  IADD3.X R7, PT, PT, ~R12, 0x3ffffff, RZ, P0, !PT ;  /* 0x03ffffff0c077810 */ /* 0x000fe200007fe5ff */
[----:B------:R-:W-:Y:S01]  /*0360*/  IMAD.WIDE.U32 R8, R9, 0x6, R14 ;  /* 0x0000000609087825 */ /* 0x000fe200078e000e */
[----:B------:R-:W-:-:S03]  /*0370*/  ISETP.NE.U32.AND P0, PT, R3, RZ, PT ;  /* 0x000000ff0300720c */ /* 0x000fc60003f05070 */
[----:B------:R-:W-:-:S04]  /*0380*/  IMAD R7, R7, 0x6, RZ ;  /* 0x0000000607077824 */ /* 0x000fc800078e02ff */
[----:B------:R-:W-:Y:S02]  /*0390*/  IMAD.IADD R9, R9, 0x1, R7 ;  /* 0x0000000109097824 */ /* 0x000fe400078e0207 */
[----:B------:R-:W-:-:S03]  /*03a0*/  IMAD.SHL.U32 R7, R8, 0x8, RZ ;  /* 0x0000000808077824 */ /* 0x000fc600078e00ff */
[----:B------:R-:W-:Y:S02]  /*03b0*/  SHF.L.U64.HI R9, R8, 0x3, R9 ;  /* 0x0000000308097819 */ /* 0x000fe40000010209 */
[----:B------:R-:W-:Y:S02]  /*03c0*/  LOP3.LUT R8, R7, 0xfffffff8, RZ, 0xc0, !PT ;  /* 0xfffffff807087812 */ /* 0x000fe400078ec0ff */
[----:B------:R-:W-:Y:S02]  /*03d0*/  SHF.R.U32.HI R7, RZ, 0x1a, R9 ;  /* 0x0000001aff077819 */ /* 0x000fe40000011609 */
[----:B------:R-:W-:Y:S02]  /*03e0*/  LOP3.LUT R9, R9, 0x3ffffff, RZ, 0xc0, !PT ;  /* 0x03ffffff09097812 */ /* 0x000fe400078ec0ff */
[----:B------:R-:W-:-:S04]  /*03f0*/  LEA R8, P3, R7, R8, 0x1d ;  /* 0x0000000807087211 */ /* 0x000fc8000786e8ff */
[C---:B------:R-:W-:Y:S02]  /*0400*/  LEA R8, P4, R7.reuse, R8, 0x1e ;  /* 0x0000000807087211 */ /* 0x040fe4000788f0ff */
[C---:B------:R-:W-:Y:S02]  /*0410*/  LEA.HI.X R9, R7.reuse, R9, RZ, 0x1d, P3 ;  /* 0x0000000907097211 */ /* 0x040fe400018fecff */
[----:B------:R-:W-:Y:S02]  /*0420*/  ISETP.GT.U32.AND P1, PT, R8, -0x60000001, PT ;  /* 0x9fffffff0800780c */ /* 0x000fe40003f24070 */
[----:B------:R-:W-:Y:S01]  /*0430*/  LEA.HI.X R9, R7, R9, RZ, 0x1e, P4 ;  /* 0x0000000907097211 */ /* 0x000fe200020ff4ff */
[----:B------:R-:W-:Y:S10]  /*0440*/  @!P2 BRA `(.L_x_5) ;  /* 0x00000014004ca947 */ /* 0x000ff40003800000 */
[----:B------:R-:W-:Y:S01]  /*0450*/  IMAD.MOV.U32 R11, RZ, RZ, RZ ;  /* 0x000000ffff0b7224 */ /* 0x000fe200078e00ff */
[----:B------:R-:W-:Y:S01]  /*0460*/  UMOV UR4, URZ ;  /* 0x000000ff00047c82 */ /* 0x000fe20008000000 */
[----:B------:R-:W-:Y:S02]  /*0470*/  IMAD.MOV.U32 R23, RZ, RZ, R15 ;  /* 0x000000ffff177224 */ /* 0x000fe400078e000f */
[----:B------:R-:W-:-:S04]  /*0480*/  IMAD.WIDE.U32 R10, R12, 0xc, R10 ;  /* 0x0000000c0c0a7825 */ /* 0x000fc800078e000a */
[----:B------:R-:W-:Y:S01]  /*0490*/  VIADD R22, R11, UR4 ;  /* 0x000000040b167c36 */ /* 0x000fe20008000000 */
[C---:B------:R-:W-:Y:S01]  /*04a0*/  ISETP.GT.U32.AND P2, PT, R10.reuse, -0x1, PT ;  /* 0xffffffff0a00780c */ /* 0x040fe20003f44070 */
[----:B------:R-:W-:Y:S01]  /*04b0*/  IMAD.MOV.U32 R26, RZ, RZ, 0x8 ;  /* 0x00000008ff1a7424 */ /* 0x000fe200078e00ff */
[----:B------:R-:W-:Y:S01]  /*04c0*/  IADD3 R11, P3, PT, R10, 0xc, RZ ;  /* 0x0000000c0a0b7810 */ /* 0x000fe20007f7e0ff */
[----:B------:R-:W-:Y:S01]  /*04d0*/  IMAD.MOV.U32 R31, RZ, RZ, RZ ;  /* 0x000000ffff1f7224 */ /* 0x000fe200078e00ff */
[C---:B------:R-:W-:Y:S01]  /*04e0*/  ISETP.GT.U32.AND.EX P2, PT, R22.reuse, RZ, PT, P2 ;  /* 0x000000ff1600720c */ /* 0x040fe20003f44120 */
[----:B------:R-:W-:Y:S01]  /*04f0*/  IMAD.MOV.U32 R36, RZ, RZ, 0x30 ;  /* 0x00000030ff247424 */ /* 0x000fe200078e00ff */
[----:B------:R-:W-:Y:S01]  /*0500*/  IADD3.X R13, PT, PT, R22, -0x1, RZ, P3, !PT ;  /* 0xffffffff160d7810 */ /* 0x000fe20001ffe4ff */
[----:B------:R-:W-:Y:S01]  /*0510*/  IMAD.MOV.U32 R32, RZ, RZ, RZ ;  /* 0x000000ffff207224 */ /* 0x000fe200078e00ff */
[----:B------:R-:W-:Y:S01]  /*0520*/  SEL R7, RZ, 0x1, !P2 ;  /* 0x00000001ff077807 */ /* 0x000fe20005000000 */
[----:B------:R-:W-:Y:S01]  /*0530*/  IMAD.MOV.U32 R24, RZ, RZ, RZ ;  /* 0x000000ffff187224 */ /* 0x000fe200078e00ff */
[----:B------:R-:W-:-:S02]  /*0540*/  SEL R10, R11, R10, P2 ;  /* 0x0000000a0b0a7207 */ /* 0x000fc40001000000 */
[----:B------:R-:W-:Y:S01]  /*0550*/  SEL R11, R13, R22, P2 ;  /* 0x000000160d0b7207 */ /* 0x000fe20001000000 */
[----:B------:R-:W-:Y:S01]  /*0560*/  IMAD.MOV.U32 R22, RZ, RZ, R14 ;  /* 0x000000ffff167224 */ /* 0x000fe200078e000e */
[----:B------:R-:W-:Y:S01]  /*0570*/  IADD3 R12, P2, PT, R7, R12, RZ ;  /* 0x0000000c070c7210 */ /* 0x000fe20007f5e0ff */
[----:B------:R-:W-:-:S04]  /*0580*/  IMAD.MOV.U32 R13, RZ, RZ, RZ ;  /* 0x000000ffff0d7224 */ /* 0x000fc800078e00ff */
[----:B------:R-:W-:-:S08]  /*0590*/  IMAD.X R7, RZ, RZ, RZ, P2 ;  /* 0x000000ffff077224 */ /* 0x000fd000010e06ff */
.L_x_6:
[----:B------:R-:W-:Y:S01]  /*05a0*/  IMAD.MOV.U32 R27, RZ, RZ, RZ ;  /* 0x000000ffff1b7224 */ /* 0x000fe200078e00ff */
[----:B------:R-:W-:Y:S01]  /*05b0*/  UMOV UR4, URZ ;  /* 0x000000ff00047c82 */ /* 0x000fe20008000000 */
[----:B------:R-:W-:Y:S01]  /*05c0*/  IMAD.MOV.U32 R38, RZ, RZ, R22 ;  /* 0x000000ffff267224 */ /* 0x000fe200078e0016 */
[----:B------:R-:W-:Y:S01]  /*05d0*/  UMOV UR5, URZ ;  /* 0x000000ff00057c82 */ /* 0x000fe20008000000 */
[----:B------:R-:W-:-:S04]  /*05e0*/  IMAD.WIDE.U32 R26, R31, 0xc, R26 ;  /* 0x0000000c1f1a7825 */ /* 0x000fc800078e001a */
[----:B------:R-:W-:Y:S01]  /*05f0*/  IMAD.MOV.U32 R39, RZ, RZ, RZ ;  /* 0x000000ffff277224 */ /* 0x000fe200078e00ff */
[----:B------:R-:W-:Y:S01]  /*0600*/  ISETP.GT.U32.AND P2, PT, R26, -0x1, PT ;  /* 0xffffffff1a00780c */ /* 0x000fe20003f44070 */
[----:B------:R-:W-:Y:S02]  /*0610*/  VIADD R40, R27, UR4 ;  /* 0x000000041b287c36 */ /* 0x000fe40008000000 */
[----:B------:R-:W-:-:S03]  /*0620*/  IMAD.WIDE.U32 R38, R23, 0xc, R38 ;  /* 0x0000000c17267825 */ /* 0x000fc600078e0026 */
[----:B------:R-:W-:Y:S01]  /*0630*/  ISETP.GT.U32.AND.EX P2, PT, R40, RZ, PT, P2 ;  /* 0x000000ff2800720c */ /* 0x000fe20003f44120 */
[----:B------:R-:W-:Y:S01]  /*0640*/  VIADD R27, R39, UR5 ;  /* 0x00000005271b7c36 */ /* 0x000fe20008000000 */
[C---:B------:R-:W-:Y:S02]  /*0650*/  ISETP.GT.U32.AND P3, PT, R38.reuse, -0x1, PT ;  /* 0xffffffff2600780c */ /* 0x040fe40003f64070 */
[----:B------:R-:W-:Y:S02]  /*0660*/  IADD3 R25, P4, PT, R38, 0xc, RZ ;  /* 0x0000000c26197810 */ /* 0x000fe40007f9e0ff */
[C---:B------:R-:W-:Y:S02]  /*0670*/  ISETP.GT.U32.AND.EX P3, PT, R27.reuse, RZ, PT, P3 ;  /* 0x000000ff1b00720c */ /* 0x040fe40003f64130 */
[----:B------:R-:W-:Y:S02]  /*0680*/  IADD3.X R28, PT, PT, R27, -0x1, RZ, P4, !PT ;  /* 0xffffffff1b1c7810 */ /* 0x000fe400027fe4ff */
[----:B------:R-:W-:-:S02]  /*0690*/  SEL R22, RZ, 0x1, !P2 ;  /* 0x00000001ff167807 */ /* 0x000fc40005000000 */
[----:B------:R-:W-:Y:S02]  /*06a0*/  SEL R28, R28, R27, P3 ;  /* 0x0000001b1c1c7207 */ /* 0x000fe40001800000 */
[----:B------:R-:W-:Y:S02]  /*06b0*/  IADD3 R35, P4, PT, R31, R22, RZ ;  /* 0x000000161f237210 */ /* 0x000fe40007f9e0ff */
[----:B------:R-:W-:Y:S02]  /*06c0*/  SEL R38, R25, R38, P3 ;  /* 0x0000002619267207 */ /* 0x000fe40001800000 */
[----:B------:R-:W-:Y:S01]  /*06d0*/  SEL R27, RZ, 0x1, !P3 ;  /* 0x00000001ff1b7807 */ /* 0x000fe20005800000 */
[----:B------:R-:W-:Y:S01]  /*06e0*/  IMAD.X R34, RZ, RZ, RZ, P4 ;  /* 0x000000ffff227224 */ /* 0x000fe200020e06ff */
[----:B------:R-:W-:Y:S01]  /*06f0*/  IADD3 R29, P4, PT, R26, 0xc, RZ ;  /* 0x0000000c1a1d7810 */ /* 0x000fe20007f9e0ff */
[----:B------:R-:W-:Y:S01]  /*0700*/  IMAD R25, R28, R35, RZ ;  /* 0x000000231c197224 */ /* 0x000fe200078e02ff */
[----:B------:R-:W-:Y:S01]  /*0710*/  IADD3 R27, P3, PT, R23, R27, RZ ;  /* 0x0000001b171b7210 */ /* 0x000fe20007f7e0ff */
[----:B------:R-:W-:Y:S01]  /*0720*/  IMAD.WIDE.U32 R30, R38, R35, RZ ;  /* 0x00000023261e7225 */ /* 0x000fe200078e00ff */
[----:B------:R-:W-:-:S03]  /*0730*/  SEL R29, R29, R26, P2 ;  /* 0x0000001a1d1d7207 */ /* 0x000fc60001000000 */
[----:B------:R-:W-:Y:S02]  /*0740*/  IMAD R25, R38, R34, R25 ;  /* 0x0000002226197224 */ /* 0x000fe400078e0219 */
[----:B------:R-:W-:-:S04]  /*0750*/  IMAD.WIDE.U32 R22, R35, 0x90, RZ ;  /* 0x0000009023167825 */ /* 0x000fc800078e00ff */
[----:B------:R-:W-:Y:S02]  /*0760*/  IMAD R33, R34, 0x90, RZ ;  /* 0x0000009022217824 */ /* 0x000fe400078e02ff */
[----:B------:R-:W-:Y:S01]  /*0770*/  IMAD.IADD R31, R31, 0x1, R25 ;  /* 0x000000011f1f7824 */ /* 0x000fe200078e0219 */
[----:B------:R-:W-:Y:S01]  /*0780*/  IADD3.X R25, PT, PT, R40, -0x1, RZ, P4, !PT ;  /* 0xffffffff28197810 */ /* 0x000fe200027fe4ff */
[----:B------:R-:W-:Y:S02]  /*0790*/  IMAD.IADD R42, R23, 0x1, R33 ;  /* 0x00000001172a7824 */ /* 0x000fe400078e0221 */
[----:B------:R-:W-:Y:S01]  /*07a0*/  IMAD.X R23, RZ, RZ, RZ, P3 ;  /* 0x000000ffff177224 */ /* 0x000fe200018e06ff */
[----:B------:R-:W-:Y:S01]  /*07b0*/  SEL R40, R25, R40, P2 ;  /* 0x0000002819287207 */ /* 0x000fe20001000000 */
[----:B------:R-:W-:Y:S02]  /*07c0*/  IMAD R26, R42, R27, RZ ;  /* 0x0000001b2a1a7224 */ /* 0x000fe400078e02ff */
[----:B------:R-:W-:-:S02]  /*07d0*/  IMAD R25, R23, R29, RZ ;  /* 0x0000001d17197224 */ /* 0x000fc400078e02ff */
[----:B------:R-:W-:Y:S02]  /*07e0*/  IMAD R33, R23, R22, R26 ;  /* 0x0000001617217224 */ /* 0x000fe400078e021a */
[C---:B------:R-:W-:Y:S02]  /*07f0*/  IMAD R23, R27.reuse, R40, R25 ;  /* 0x000000281b177224 */ /* 0x040fe400078e0219 */
[----:B------:R-:W-:-:S04]  /*0800*/  IMAD.WIDE.U32 R30, R27, R29, R30 ;  /* 0x0000001d1b1e7225 */ /* 0x000fc800078e001e */
[----:B------:R-:W-:Y:S02]  /*0810*/  IMAD.IADD R23, R31, 0x1, R23 ;  /* 0x000000011f177824 */ /* 0x000fe400078e0217 */
[----:B------:R-:W-:-:S03]  /*0820*/  IMAD.WIDE.U32 R26, R22, R27, RZ ;  /* 0x0000001b161a7225 */ /* 0x000fc600078e00ff */
[----:B------:R-:W-:Y:S01]  /*0830*/  SHF.R.U64 R25, R30, 0x1a, R23 ;  /* 0x0000001a1e197819 */ /* 0x000fe20000001217 */
[----:B------:R-:W-:Y:S01]  /*0840*/  IMAD.IADD R27, R27, 0x1, R33 ;  /* 0x000000011b1b7824 */ /* 0x000fe200078e0221 */
[----:B------:R-:W-:Y:S01]  /*0850*/  SHF.R.U32.HI R23, RZ, 0x1a, R23 ;  /* 0x0000001aff177819 */ /* 0x000fe20000011617 */
[----:B------:R-:W-:Y:S02]  /*0860*/  IMAD R31, R28, R29, RZ ;  /* 0x0000001d1c1f7224 */ /* 0x000fe400078e02ff */
[----:B------:R-:W-:Y:S01]  /*0870*/  IMAD.WIDE.U32 R26, R25, 0x30000000, R26 ;  /* 0x30000000191a7825 */ /* 0x000fe200078e001a */
[----:B------:R-:W-:-:S03]  /*0880*/  LOP3.LUT R25, R30, 0x3ffffff, RZ, 0xc0, !PT ;  /* 0x03ffffff1e197812 */ /* 0x000fc600078ec0ff */
[----:B------:R-:W-:Y:S01]  /*0890*/  IMAD R37, R42, R35, RZ ;  /* 0x000000232a257224 */ /* 0x000fe200078e02ff */
[----:B------:R-:W-:Y:S01]  /*08a0*/  IADD3 R30, P2, PT, RZ, R26, RZ ;  /* 0x0000001aff1e7210 */ /* 0x000fe20007f5e0ff */
[C---:B------:R-:W-:Y:S02]  /*08b0*/  IMAD R33, R38.reuse, R40, R31 ;  /* 0x0000002826217224 */ /* 0x040fe400078e021f */
[----:B------:R-:W-:Y:S02]  /*08c0*/  IMAD R23, R23, 0x30000000, RZ ;  /* 0x3000000017177824 */ /* 0x000fe400078e02ff */
[----:B------:R-:W-:-:S03]  /*08d0*/  IMAD.WIDE.U32 R38, R38, R29, RZ ;  /* 0x0000001d26267225 */ /* 0x000fc600078e00ff */
[----:B------:R-:W-:Y:S01]  /*08e0*/  IADD3.X R31, PT, PT, R25, R27, R23, P2, !PT ;  /* 0x0000001b191f7210 */ /* 0x000fe200017fe417 */
[C---:B------:R-:W-:Y:S02]  /*08f0*/  IMAD R37, R34.reuse, R22, R37 ;  /* 0x0000001622257224 */ /* 0x040fe400078e0225 */
[----:B------:R-:W-:Y:S02]  /*0900*/  IMAD R34, R34, R29, RZ ;  /* 0x0000001d22227224 */ /* 0x000fe400078e02ff */
[----:B------:R-:W-:Y:S02]  /*0910*/  IMAD.IADD R28, R39, 0x1, R33 ;  /* 0x00000001271c7824 */ /* 0x000fe400078e0221 */
[----:B------:R-:W-:Y:S02]  /*0920*/  IMAD R39, R40, R35, R34 ;  /* 0x0000002328277224 */ /* 0x000fe400078e0222 */
[----:B------:R-:W-:Y:S01]  /*0930*/  IMAD.WIDE.U32 R26, R35, R29, RZ ;  /* 0x0000001d231a7225 */ /* 0x000fe200078e00ff */
[----:B------:R-:W-:-:S03]  /*0940*/  SHF.R.U32.HI R33, RZ, 0x1a, R28 ;  /* 0x0000001aff217819 */ /* 0x000fc6000001161c */
[----:B------:R-:W-:Y:S01]  /*0950*/  IMAD.WIDE.U32 R22, R22, R35, RZ ;  /* 0x0000002316167225 */ /* 0x000fe200078e00ff */
[----:B------:R-:W-:-:S03]  /*0960*/  LEA R38, P2, R33, R38, 0x1d ;  /* 0x0000002621267211 */ /* 0x000fc6000784e8ff */
[----:B------:R-:W-:Y:S02]  /*0970*/  IMAD.IADD R35, R27, 0x1, R39 ;  /* 0x000000011b237824 */ /* 0x000fe400078e0227 */
[----:B------:R-:W-:Y:S02]  /*0980*/  IMAD.IADD R23, R23, 0x1, R37 ;  /* 0x0000000117177824 */ /* 0x000fe400078e0225 */
[----:B------:R-:W-:Y:S01]  /*0990*/  IMAD.MOV.U32 R37, RZ, RZ, RZ ;  /* 0x000000ffff257224 */ /* 0x000fe200078e00ff */
[----:B------:R-:W-:Y:S01]  /*09a0*/  SHF.R.U64 R27, R26, 0x19, R35 ;  /* 0x000000191a1b7819 */ /* 0x000fe20000001223 */
[----:B------:R-:W-:Y:S01]  /*09b0*/  IMAD.WIDE.U32 R30, R25, -0xc, R30 ;  /* 0xfffffff4191e7825 */ /* 0x000fe200078e001e */
[----:B------:R-:W-:-:S03]  /*09c0*/  SHF.R.U32.HI R34, RZ, 0x19, R35 ;  /* 0x00000019ff227819 */ /* 0x000fc60000011623 */
[----:B------:R-:W-:-:S04]  /*09d0*/  IMAD.WIDE.U32 R22, R27, 0x30000000, R22 ;  /* 0x300000001b167825 */ /* 0x000fc800078e0016 */
[----:B------:R-:W-:Y:S01]  /*09e0*/  IMAD R35, R34, 0x30000000, RZ ;  /* 0x3000000022237824 */ /* 0x000fe200078e02ff */
[----:B------:R-:W-:Y:S01]  /*09f0*/  IADD3 R34, P3, PT, RZ, R22, RZ ;  /* 0x00000016ff227210 */ /* 0x000fe20007f7e0ff */
[----:B------:R-:W-:Y:S01]  /*0a00*/  IMAD.SHL.U32 R27, R26, 0x2, RZ ;  /* 0x000000021a1b7824 */ /* 0x000fe200078e00ff */
[----:B------:R-:W-:-:S04]  /*0a10*/  LOP3.LUT R22, R28, 0x3ffffff, RZ, 0xc0, !PT ;  /* 0x03ffffff1c167812 */ /* 0x000fc800078ec0ff */
[----:B------:R-:W-:Y:S02]  /*0a20*/  LOP3.LUT R27, R27, 0x3fffffe, RZ, 0xc0, !PT ;  /* 0x03fffffe1b1b7812 */ /* 0x000fe400078ec0ff */
[C---:B------:R-:W-:Y:S02]  /*0a30*/  LEA.HI.X R22, R33.reuse, R22, RZ, 0x1d, P2 ;  /* 0x0000001621167211 */ /* 0x040fe400010fecff */
[----:B------:R-:W-:Y:S02]  /*0a40*/  LEA R38, P2, R33, R38, 0x1e ;  /* 0x0000002621267211 */ /* 0x000fe4000784f0ff */
[----:B------:R-:W-:Y:S02]  /*0a50*/  IADD3.X R35, PT, PT, R27, R23, R35, P3, !PT ;  /* 0x000000171b237210 */ /* 0x000fe40001ffe423 */
[----:B------:R-:W-:Y:S01]  /*0a60*/  LEA.HI.X R27, R33, R22, RZ, 0x1e, P2 ;  /* 0x00000016211b7211 */ /* 0x000fe200010ff4ff */
[----:B------:R-:W-:Y:S01]  /*0a70*/  IMAD.WIDE.U32 R22, R32, 0xc, R36 ;  /* 0x0000000c20167825 */ /* 0x000fe200078e0024 */
[----:B------:R-:W-:-:S02]  /*0a80*/  ISETP.GT.U32.AND P3, PT, R38, -0x60000001, PT ;  /* 0x9fffffff2600780c */ /* 0x000fc40003f64070 */
[----:B------:R-:W-:Y:S01]  /*0a90*/  IADD3 R33, P4, PT, R38, 0x60000000, RZ ;  /* 0x6000000026217810 */ /* 0x000fe20007f9e0ff */
[----:B------:R-:W-:Y:S01]  /*0aa0*/  VIADD R37, R23, UR4 ;  /* 0x0000000417257c36 */ /* 0x000fe20008000000 */
[C---:B------:R-:W-:Y:S02]  /*0ab0*/  ISETP.GT.U32.AND P2, PT, R22.reuse, -0x1, PT ;  /* 0xffffffff1600780c */ /* 0x040fe40003f44070 */
[----:B------:R-:W-:Y:S02]  /*0ac0*/  ISETP.GT.U32.AND.EX P3, PT, R27, 0x3ffffff, PT, P3 ;  /* 0x03ffffff1b00780c */ /* 0x000fe40003f64130 */
[C---:B------:R-:W-:Y:S02]  /*0ad0*/  IADD3 R23, P6, PT, R22.reuse, 0xc, RZ ;  /* 0x0000000c16177810 */ /* 0x040fe40007fde0ff */
[----:B------:R-:W-:Y:S02]  /*0ae0*/  ISETP.GT.U32.AND.EX P2, PT, R37, RZ, PT, P2 ;  /* 0x000000ff2500720c */ /* 0x000fe40003f44120 */
[----:B------:R-:W-:Y:S01]  /*0af0*/  SEL R33, R33, R38, P3 ;  /* 0x0000002621217207 */ /* 0x000fe20001800000 */
[----:B------:R-:W-:Y:S01]  /*0b00*/  IMAD.IADD R38, R31, 0x1, -R25 ;  /* 0x000000011f267824 */ /* 0x000fe200078e0a19 */
[----:B------:R-:W-:Y:S01]  /*0b10*/  SEL R36, R23, R22, P2 ;  /* 0x0000001617247207 */ /* 0x000fe20001000000 */
[C---:B------:R-:W-:Y:S01]  /*0b20*/  IMAD.SHL.U32 R31, R22.reuse, 0x2, RZ ;  /* 0x00000002161f7824 */ /* 0x040fe200078e00ff */
[----:B------:R-:W-:Y:S01]  /*0b30*/  SHF.L.U64.HI R39, R22, 0x1, R37 ;  /* 0x0000000116277819 */ /* 0x000fe20000010225 */
[----:B------:R-:W-:Y:S01]  /*0b40*/  IMAD R22, R40, R29, RZ ;  /* 0x0000001d28167224 */ /* 0x000fe200078e02ff */
[----:B------:R-:W-:-:S02]  /*0b50*/  IADD3.X R28, PT, PT, R27, -0x4000000, RZ, P4, !PT ;  /* 0xfc0000001b1c7810 */ /* 0x000fc400027fe4ff */
[----:B------:R-:W-:Y:S01]  /*0b60*/  IADD3 R25, P4, P5, R30, -0x60000000, R33 ;  /* 0xa00000001e197810 */ /* 0x000fe20007d9e021 */
[----:B------:R-:W-:Y:S01]  /*0b70*/  IMAD R33, R29, R40, R22 ;  /* 0x000000281d217224 */ /* 0x000fe200078e0216 */
[----:B------:R-:W-:Y:S01]  /*0b80*/  IADD3.X R30, PT, PT, R37, -0x1, RZ, P6, !PT ;  /* 0xffffffff251e7810 */ /* 0x000fe200037fe4ff */
[----:B------:R-:W-:-:S03]  /*0b90*/  IMAD.WIDE.U32 R22, R29, R29, RZ ;  /* 0x0000001d1d167225 */ /* 0x000fc600078e00ff */
[----:B------:R-:W-:Y:S01]  /*0ba0*/  SEL R37, R30, R37, P2 ;  /* 0x000000251e257207 */ /* 0x000fe20001000000 */
[----:B------:R-:W-:Y:S02]  /*0bb0*/  IMAD.IADD R30, R23, 0x1, R33 ;  /* 0x00000001171e7824 */ /* 0x000fe400078e0221 */
[----:B------:R-:W-:Y:S02]  /*0bc0*/  IMAD.SHL.U32 R23, R26, 0x2, RZ ;  /* 0x000000021a177824 */ /* 0x000fe400078e00ff */
[-C--:B------:R-:W-:Y:S01]  /*0bd0*/  IMAD R26, R37, R12.reuse, RZ ;  /* 0x0000000c251a7224 */ /* 0x080fe200078e02ff */
[----:B------:R-:W-:Y:S01]  /*0be0*/  SHF.R.U32.HI R29, RZ, 0x1a, R30 ;  /* 0x0000001aff1d7819 */ /* 0x000fe2000001161e */
[----:B------:R-:W-:-:S03]  /*0bf0*/  IMAD.WIDE.U32 R40, R36, R12, RZ ;  /* 0x0000000c24287225 */ /* 0x000fc600078e00ff */
[----:B------:R-:W-:Y:S01]  /*0c00*/  LEA R22, P6, R29, R22, 0x1d ;  /* 0x000000161d167211 */ /* 0x000fe200078ce8ff */
[----:B------:R-:W-:Y:S01]  /*0c10*/  IMAD R33, R7, R36, R26 ;  /* 0x0000002407217224 */ /* 0x000fe200078e021a */
[----:B------:R-:W-:-:S03]  /*0c20*/  LOP3.LUT R26, R30, 0x3ffffff, RZ, 0xc0, !PT ;  /* 0x03ffffff1e1a7812 */ /* 0x000fc600078ec0ff */
[----:B------:R-:W-:Y:S01]  /*0c30*/  IMAD.IADD R41, R41, 0x1, R33 ;  /* 0x0000000129297824 */ /* 0x000fe200078e0221 */
[C---:B------:R-:W-:Y:S02]  /*0c40*/  LEA.HI.X R26, R29.reuse, R26, RZ, 0x1d, P6 ;  /* 0x0000001a1d1a7211 */ /* 0x040fe400030fecff */
[----:B------:R-:W-:-:S04]  /*0c50*/  LEA R22, P6, R29, R22, 0x1e ;  /* 0x000000161d167211 */ /* 0x000fc800078cf0ff */
[----:B------:R-:W-:Y:S02]  /*0c60*/  LEA.HI.X R26, R29, R26, RZ, 0x1e, P6 ;  /* 0x0000001a1d1a7211 */ /* 0x000fe400030ff4ff */
[----:B------:R-:W-:Y:S02]  /*0c70*/  SEL R29, R28, R27, P3 ;  /* 0x0000001b1c1d7207 */ /* 0x000fe40001800000 */
[----:B------:R-:W-:Y:S02]  /*0c80*/  ISETP.GT.U32.AND P3, PT, R22, -0x60000001, PT ;  /* 0x9fffffff1600780c */ /* 0x000fe40003f64070 */
[----:B------:R-:W-:Y:S02]  /*0c90*/  LOP3.LUT R27, R23, 0x3fffffe, RZ, 0xc0, !PT ;  /* 0x03fffffe171b7812 */ /* 0x000fe400078ec0ff */
[----:B------:R-:W-:Y:S02]  /*0ca0*/  ISETP.GT.U32.AND.EX P3, PT, R26, 0x3ffffff, PT, P3 ;  /* 0x03ffffff1a00780c */ /* 0x000fe40003f64130 */
[----:B------:R-:W-:Y:S01]  /*0cb0*/  IADD3 R23, P6, PT, R22, 0x60000000, RZ ;  /* 0x6000000016177810 */ /* 0x000fe20007fde0ff */
[----:B------:R-:W-:Y:S01]  /*0cc0*/  IMAD.WIDE.U32 R34, R27, -0xc, R34 ;  /* 0xfffffff41b227825 */ /* 0x000fe200078e0022 */
[----:B------:R-:W-:-:S02]  /*0cd0*/  IADD3.X R38, PT, PT, R38, 0x3ffffff, R29, P4, P5 ;  /* 0x03ffffff26267810 */ /* 0x000fc400027ea41d */
[----:B------:R-:W-:Y:S01]  /*0ce0*/  SEL R23, R23, R22, P3 ;  /* 0x0000001617177207 */ /* 0x000fe20001800000 */
[----:B------:R-:W-:Y:S01]  /*0cf0*/  IMAD R22, R37, R10, RZ ;  /* 0x0000000a25167224 */ /* 0x000fe200078e02ff */
[----:B------:R-:W-:Y:S01]  /*0d00*/  SEL R29, RZ, 0x1, !P2 ;  /* 0x00000001ff1d7807 */ /* 0x000fe20005000000 */
[----:B------:R-:W-:Y:S01]  /*0d10*/  IMAD.IADD R28, R35, 0x1, -R27 ;  /* 0x00000001231c7824 */ /* 0x000fe200078e0a1b */
[----:B------:R-:W-:Y:S01]  /*0d20*/  IADD3 R34, P4, P5, R34, -0x60000000, R23 ;  /* 0xa000000022227810 */ /* 0x000fe20007d9e017 */
[----:B------:R-:W-:Y:S01]  /*0d30*/  IMAD R33, R11, R36, R22 ;  /* 0x000000240b217224 */ /* 0x000fe200078e0216 */
[----:B------:R-:W-:Y:S01]  /*0d40*/  IADD3.X R27, PT, PT, R26, -0x4000000, RZ, P6, !PT ;  /* 0xfc0000001a1b7810 */ /* 0x000fe200037fe4ff */
[----:B------:R-:W-:Y:S01]  /*0d50*/  IMAD.WIDE.U32 R22, R36, R10, RZ ;  /* 0x0000000a24167225 */ /* 0x000fe200078e00ff */
[----:B------:R-:W-:Y:S02]  /*0d60*/  IADD3 R32, P6, PT, R32, R29, RZ ;  /* 0x0000001d20207210 */ /* 0x000fe40007fde0ff */
[----:B------:R-:W-:Y:S01]  /*0d70*/  SEL R27, R27, R26, P3 ;  /* 0x0000001a1b1b7207 */ /* 0x000fe20001800000 */
[----:B------:R-:W-:-:S02]  /*0d80*/  IMAD.IADD R42, R23, 0x1, R33 ;  /* 0x00000001172a7824 */ /* 0x000fc400078e0221 */
[----:B------:R-:W-:Y:S01]  /*0d90*/  IMAD.X R33, RZ, RZ, RZ, P6 ;  /* 0x000000ffff217224 */ /* 0x000fe200030e06ff */
[----:B------:R-:W-:Y:S02]  /*0da0*/  IADD3.X R28, PT, PT, R28, 0x3ffffff, R27, P4, P5 ;  /* 0x03ffffff1c1c7810 */ /* 0x000fe400027ea41b */
[----:B------:R-:W-:Y:S01]  /*0db0*/  SHF.R.U32.HI R35, RZ, 0x1a, R42 ;  /* 0x0000001aff237819 */ /* 0x000fe2000001162a */
[----:B------:R-:W-:Y:S01]  /*0dc0*/  IMAD R43, R33, R10, RZ ;  /* 0x0000000a212b7224 */ /* 0x000fe200078e02ff */
[----:B------:R-:W-:Y:S02]  /*0dd0*/  LOP3.LUT R42, R42, 0x3ffffff, RZ, 0xc0, !PT ;  /* 0x03ffffff2a2a7812 */ /* 0x000fe400078ec0ff */
[----:B------:R-:W-:Y:S01]  /*0de0*/  LEA R30, P6, R35, R22, 0x1d ;  /* 0x00000016231e7211 */ /* 0x000fe200078ce8ff */
[-C--:B------:R-:W-:Y:S02]  /*0df0*/  IMAD R43, R11, R32.reuse, R43 ;  /* 0x000000200b2b7224 */ /* 0x080fe400078e022b */
[----:B------:R-:W-:Y:S01]  /*0e00*/  IMAD.WIDE.U32 R22, R10, R32, R40 ;  /* 0x000000200a167225 */ /* 0x000fe200078e0028 */
[----:B------:R-:W-:-:S02]  /*0e10*/  LEA.HI.X R40, R35, R42, RZ, 0x1d, P6 ;  /* 0x0000002a23287211 */ /* 0x000fc400030fecff */
[----:B------:R-:W-:Y:S01]  /*0e20*/  LEA R29, P6, R35, R30, 0x1e ;  /* 0x0000001e231d7211 */ /* 0x000fe200078cf0ff */
[----:B------:R-:W-:-:S03]  /*0e30*/  IMAD.IADD R43, R23, 0x1, R43 ;  /* 0x00000001172b7824 */ /* 0x000fc600078e022b */
[----:B------:R-:W-:Y:S02]  /*0e40*/  LEA.HI.X R30, R35, R40, RZ, 0x1e, P6 ;  /* 0x00000028231e7211 */ /* 0x000fe400030ff4ff */
[C---:B------:R-:W-:Y:S02]  /*0e50*/  ISETP.GT.U32.AND P3, PT, R29.reuse, -0x60000001, PT ;  /* 0x9fffffff1d00780c */ /* 0x040fe40003f64070 */
[--C-:B------:R-:W-:Y:S02]  /*0e60*/  SHF.R.U32.HI R40, RZ, 0x1a, R43.reuse ;  /* 0x0000001aff287819 */ /* 0x100fe4000001162b */
[----:B------:R-:W-:Y:S02]  /*0e70*/  SHF.R.U64 R23, R22, 0x1a, R43 ;  /* 0x0000001a16177819 */ /* 0x000fe4000000122b */
[----:B------:R-:W-:Y:S01]  /*0e80*/  ISETP.GT.U32.AND.EX P3, PT, R30, 0x3ffffff, PT, P3 ;  /* 0x03ffffff1e00780c */ /* 0x000fe20003f64130 */
[----:B------:R-:W-:Y:S01]  /*0e90*/  IMAD R41, R40, 0x30000000, RZ ;  /* 0x3000000028297824 */ /* 0x000fe200078e02ff */
[----:B------:R-:W-:-:S02]  /*0ea0*/  IADD3 R26, P4, PT, R29, 0x60000000, RZ ;  /* 0x600000001d1a7810 */ /* 0x000fc40007f9e0ff */
[----:B------:R-:W-:Y:S01]  /*0eb0*/  LOP3.LUT R35, R22, 0x3ffffff, RZ, 0xc0, !PT ;  /* 0x03ffffff16237812 */ /* 0x000fe200078ec0ff */
[----:B------:R-:W-:Y:S01]  /*0ec0*/  IMAD.WIDE.U32 R22, R23, 0x30000000, RZ ;  /* 0x3000000017167825 */ /* 0x000fe200078e00ff */
[----:B------:R-:W-:Y:S02]  /*0ed0*/  SEL R29, R26, R29, P3 ;  /* 0x0000001d1a1d7207 */ /* 0x000fe40001800000 */
[----:B------:R-:W-:Y:S01]  /*0ee0*/  IADD3.X R27, PT, PT, R30, -0x4000000, RZ, P4, !PT ;  /* 0xfc0000001e1b7810 */ /* 0x000fe200027fe4ff */
[----:B------:R-:W-:Y:S02]  /*0ef0*/  IMAD R26, R7, R32, RZ ;  /* 0x00000020071a7224 */ /* 0x000fe400078e02ff */
[----:B------:R-:W-:Y:S01]  /*0f00*/  IMAD.IADD R23, R23, 0x1, R41 ;  /* 0x0000000117177824 */ /* 0x000fe200078e0229 */
[----:B------:R-:W-:Y:S01]  /*0f10*/  SEL R30, R27, R30, P3 ;  /* 0x0000001e1b1e7207 */ /* 0x000fe20001800000 */
[C---:B------:R-:W-:Y:S02]  /*0f20*/  IMAD R41, R12.reuse, R33, R26 ;  /* 0x000000210c297224 */ /* 0x040fe400078e021a */
[----:B------:R-:W-:-:S04]  /*0f30*/  IMAD.WIDE.U32 R26, R12, R32, RZ ;  /* 0x000000200c1a7225 */ /* 0x000fc800078e00ff */
[----:B------:R-:W-:Y:S01]  /*0f40*/  IMAD.IADD R27, R27, 0x1, R41 ;  /* 0x000000011b1b7824 */ /* 0x000fe200078e0229 */
[----:B------:R-:W-:Y:S01]  /*0f50*/  SHF.R.U64 R41, R32, 0x19, R33 ;  /* 0x0000001920297819 */ /* 0x000fe20000001221 */
[----:B------:R-:W-:-:S04]  /*0f60*/  IMAD.WIDE.U32 R22, R26, 0x90, R22 ;  /* 0x000000901a167825 */ /* 0x000fc800078e0016 */
[----:B------:R-:W-:Y:S01]  /*0f70*/  IMAD R27, R27, 0x90, RZ ;  /* 0x000000901b1b7824 */ /* 0x000fe200078e02ff */
[----:B------:R-:W-:-:S04]  /*0f80*/  IADD3 R22, P3, PT, RZ, R22, RZ ;  /* 0x00000016ff167210 */ /* 0x000fc80007f7e0ff */
[----:B------:R-:W-:Y:S02]  /*0f90*/  IADD3.X R23, PT, PT, R35, R23, R27, P3, !PT ;  /* 0x0000001723177210 */ /* 0x000fe40001ffe41b */
[----:B------:R-:W-:Y:S01]  /*0fa0*/  IADD3 R26, P3, PT, R31, 0x18, RZ ;  /* 0x000000181f1a7810 */ /* 0x000fe20007f7e0ff */
[----:B------:R-:W-:-:S03]  /*0fb0*/  IMAD.WIDE.U32 R22, R35, -0xc, R22 ;  /* 0xfffffff423167825 */ /* 0x000fc600078e0016 */
[----:B------:R-:W-:Y:S02]  /*0fc0*/  IADD3.X R40, PT, PT, R39, -0x2, RZ, P3, !PT ;  /* 0xfffffffe27287810 */ /* 0x000fe40001ffe4ff */
[----:B------:R-:W-:Y:S01]  /*0fd0*/  SEL R26, R26, R31, P2 ;  /* 0x0000001f1a1a7207 */ /* 0x000fe20001000000 */
[----:B------:R-:W-:Y:S01]  /*0fe0*/  IMAD.IADD R23, R23, 0x1, -R35 ;  /* 0x0000000117177824 */ /* 0x000fe200078e0a23 */
[----:B------:R-:W-:Y:S02]  /*0ff0*/  SEL R39, R40, R39, P2 ;  /* 0x0000002728277207 */ /* 0x000fe40001000000 */
[----:B------:R-:W-:Y:S02]  /*1000*/  LOP3.LUT R26, R26, 0xfffffffe, RZ, 0xc0, !PT ;  /* 0xfffffffe1a1a7812 */ /* 0x000fe400078ec0ff */
[----:B------:R-:W-:Y:S02]  /*1010*/  SHF.R.U32.HI R27, RZ, 0x1a, R39 ;  /* 0x0000001aff1b7819 */ /* 0x000fe40000011627 */
[----:B------:R-:W-:-:S02]  /*1020*/  LOP3.LUT R40, R39, 0x3ffffff, RZ, 0xc0, !PT ;  /* 0x03ffffff27287812 */ /* 0x000fc400078ec0ff */
[----:B------:R-:W-:-:S04]  /*1030*/  LEA R26, P2, R27, R26, 0x1d ;  /* 0x0000001a1b1a7211 */ /* 0x000fc8000784e8ff */
[C---:B------:R-:W-:Y:S02]  /*1040*/  LEA.HI.X R40, R27.reuse, R40, RZ, 0x1d, P2 ;  /* 0x000000281b287211 */ /* 0x040fe400010fecff */
[----:B------:R-:W-:-:S04]  /*1050*/  LEA R26, P2, R27, R26, 0x1e ;  /* 0x0000001a1b1a7211 */ /* 0x000fc8000784f0ff */
[----:B------:R-:W-:Y:S02]  /*1060*/  LEA.HI.X R40, R27, R40, RZ, 0x1e, P2 ;  /* 0x000000281b287211 */ /* 0x000fe400010ff4ff */
[C---:B------:R-:W-:Y:S02]  /*1070*/  ISETP.GT.U32.AND P2, PT, R26.reuse, -0x60000001, PT ;  /* 0x9fffffff1a00780c */ /* 0x040fe40003f44070 */
[----:B------:R-:W-:Y:S02]  /*1080*/  IADD3 R39, P3, PT, R26, 0x60000000, RZ ;  /* 0x600000001a277810 */ /* 0x000fe40007f7e0ff */
[C---:B------:R-:W-:Y:S02]  /*1090*/  ISETP.GT.U32.AND.EX P2, PT, R40.reuse, 0x3ffffff, PT, P2 ;  /* 0x03ffffff2800780c */ /* 0x040fe40003f44120 */
[----:B------:R-:W-:Y:S02]  /*10a0*/  IADD3.X R31, PT, PT, R40, -0x4000000, RZ, P3, !PT ;  /* 0xfc000000281f7810 */ /* 0x000fe40001ffe4ff */
[----:B------:R-:W-:Y:S01]  /*10b0*/  SEL R39, R39, R26, P2 ;  /* 0x0000001a27277207 */ /* 0x000fe20001000000 */
[----:B------:R-:W-:Y:S01]  /*10c0*/  IMAD.SHL.U32 R26, R32, 0x2, RZ ;  /* 0x00000002201a7824 */ /* 0x000fe200078e00ff */
[----:B------:R-:W-:-:S02]  /*10d0*/  SEL R31, R31, R40, P2 ;  /* 0x000000281f1f7207 */ /* 0x000fc40001000000 */
[----:B------:R-:W-:Y:S02]  /*10e0*/  SHF.R.U32.HI R40, RZ, 0x19, R33 ;  /* 0x00000019ff287819 */ /* 0x000fe40000011621 */
[----:B------:R-:W-:Y:S01]  /*10f0*/  LOP3.LUT R27, R26, 0x3fffffe, RZ, 0xc0, !PT ;  /* 0x03fffffe1a1b7812 */ /* 0x000fe200078ec0ff */
[----:B------:R-:W-:-:S04]  /*1100*/  IMAD.MOV.U32 R26, RZ, RZ, RZ ;  /* 0x000000ffff1a7224 */ /* 0x000fc800078e00ff */
[----:B------:R-:W-:-:S04]  /*1110*/  IMAD.WIDE.U32 R26, R41, 0x30000000, R26 ;  /* 0x30000000291a7825 */ /* 0x000fc800078e001a */
[----:B------:R-:W-:-:S04]  /*1120*/  IMAD R41, R40, 0x30000000, RZ ;  /* 0x3000000028297824 */ /* 0x000fc800078e02ff */
[----:B------:R-:W-:Y:S02]  /*1130*/  IMAD.IADD R27, R27, 0x1, R41 ;  /* 0x000000011b1b7824 */ /* 0x000fe400078e0229 */
[----:B------:R-:W-:-:S05]  /*1140*/  IMAD.SHL.U32 R41, R32, 0x2, RZ ;  /* 0x0000000220297824 */ /* 0x000fca00078e00ff */
[----:B------:R-:W-:-:S05]  /*1150*/  LOP3.LUT R41, R41, 0x3fffffe, RZ, 0xc0, !PT ;  /* 0x03fffffe29297812 */ /* 0x000fca00078ec0ff */
[----:B------:R-:W-:-:S04]  /*1160*/  IMAD.WIDE.U32 R26, R41, -0xc, R26 ;  /* 0xfffffff4291a7825 */ /* 0x000fc800078e001a */
[----:B------:R-:W-:Y:S01]  /*1170*/  IMAD.IADD R42, R27, 0x1, -R41 ;  /* 0x000000011b2a7824 */ /* 0x000fe200078e0a29 */
[----:B------:R-:W-:Y:S02]  /*1180*/  IADD3 R39, P2, P3, R26, -0x60000000, R39 ;  /* 0xa00000001a277810 */ /* 0x000fe40007b5e027 */
[----:B------:R-:W-:Y:S02]  /*1190*/  SHF.R.U32.HI R26, RZ, 0x1a, R38 ;  /* 0x0000001aff1a7819 */ /* 0x000fe40000011626 */
[----:B------:R-:W-:Y:S02]  /*11a0*/  IADD3.X R42, PT, PT, R42, 0x3ffffff, R31, P2, P3 ;  /* 0x03ffffff2a2a7810 */ /* 0x000fe400017e641f */
[----:B------:R-:W-:Y:S02]  /*11b0*/  LOP3.LUT R40, R39, 0xfffffffe, RZ, 0xc0, !PT ;  /* 0xfffffffe27287812 */ /* 0x000fe400078ec0ff */
[----:B------:R-:W-:Y:S02]  /*11c0*/  SHF.R.U32.HI R31, RZ, 0x1a, R42 ;  /* 0x0000001aff1f7819 */ /* 0x000fe4000001162a */
[----:B------:R-:W-:-:S02]  /*11d0*/  LOP3.LUT R42, R42, 0x3ffffff, RZ, 0xc0, !PT ;  /* 0x03ffffff2a2a7812 */ /* 0x000fc400078ec0ff */
[C---:B------:R-:W-:Y:S02]  /*11e0*/  LEA R40, P4, R31.reuse, R40, 0x1d ;  /* 0x000000281f287211 */ /* 0x040fe4000788e8ff */
[----:B------:R-:W-:Y:S02]  /*11f0*/  IADD3 R35, P3, P2, R22, -0x60000000, R29 ;  /* 0xa000000016237810 */ /* 0x000fe40007a7e01d */
[C---:B------:R-:W-:Y:S02]  /*1200*/  LEA.HI.X R22, R31.reuse, R42, RZ, 0x1d, P4 ;  /* 0x0000002a1f167211 */ /* 0x040fe400020fecff */
[----:B------:R-:W-:Y:S02]  /*1210*/  LEA R29, P5, R31, R40, 0x1e ;  /* 0x000000281f1d7211 */ /* 0x000fe400078af0ff */
[----:B------:R-:W-:Y:S01]  /*1220*/  LOP3.LUT R27, R38, 0x3ffffff, RZ, 0xc0, !PT ;  /* 0x03ffffff261b7812 */ /* 0x000fe200078ec0ff */
[----:B------:R-:W-:Y:S01]  /*1230*/  IMAD R38, R33, R36, RZ ;  /* 0x0000002421267224 */ /* 0x000fe200078e02ff */
[----:B------:R-:W-:-:S02]  /*1240*/  LEA R25, P4, R26, R25, 0x1d ;  /* 0x000000191a197211 */ /* 0x000fc4000788e8ff */
[----:B------:R-:W-:Y:S01]  /*1250*/  LEA.HI.X R31, R31, R22, RZ, 0x1e, P5 ;  /* 0x000000161f1f7211 */ /* 0x000fe200028ff4ff */
[----:B------:R-:W-:Y:S01]  /*1260*/  IMAD R39, R37, R32, R38 ;  /* 0x0000002025277224 */ /* 0x000fe200078e0226 */
[C---:B------:R-:W-:Y:S02]  /*1270*/  LEA.HI.X R27, R26.reuse, R27, RZ, 0x1d, P4 ;  /* 0x0000001b1a1b7211 */ /* 0x040fe400020fecff */
[----:B------:R-:W-:Y:S02]  /*1280*/  IADD3.X R22, PT, PT, R23, 0x3ffffff, R30, P3, P2 ;  /* 0x03ffffff17167810 */ /* 0x000fe40001fe441e */
[----:B------:R-:W-:Y:S02]  /*1290*/  LEA R25, P4, R26, R25, 0x1e ;  /* 0x000000191a197211 */ /* 0x000fe4000788f0ff */
[----:B------:R-:W-:Y:S02]  /*12a0*/  SHF.R.U32.HI R23, RZ, 0x1a, R28 ;  /* 0x0000001aff177819 */ /* 0x000fe4000001161c */
[----:B------:R-:W-:-:S02]  /*12b0*/  LOP3.LUT R38, R28, 0x3ffffff, RZ, 0xc0, !PT ;  /* 0x03ffffff1c267812 */ /* 0x000fc400078ec0ff */
[----:B------:R-:W-:Y:S01]  /*12c0*/  LEA.HI.X R30, R26, R27, RZ, 0x1e, P4 ;  /* 0x0000001b1a1e7211 */ /* 0x000fe200020ff4ff */
[----:B------:R-:W-:Y:S01]  /*12d0*/  IMAD.WIDE.U32 R26, R32, R36, RZ ;  /* 0x00000024201a7225 */ /* 0x000fe200078e00ff */
[----:B------:R-:W-:Y:S02]  /*12e0*/  LEA R28, P2, R23, R34, 0x1d ;  /* 0x00000022171c7211 */ /* 0x000fe4000784e8ff */
[----:B------:R-:W-:Y:S01]  /*12f0*/  IADD3 R40, P4, PT, R29, 0x60000000, RZ ;  /* 0x600000001d287810 */ /* 0x000fe20007f9e0ff */
[----:B------:R-:W-:Y:S01]  /*1300*/  IMAD.IADD R39, R27, 0x1, R39 ;  /* 0x000000011b277824 */ /* 0x000fe200078e0227 */
[C---:B------:R-:W-:Y:S02]  /*1310*/  LEA.HI.X R34, R23.reuse, R38, RZ, 0x1d, P2 ;  /* 0x0000002617227211 */ /* 0x040fe400010fecff */
[----:B------:R-:W-:Y:S02]  /*1320*/  LEA R28, P2, R23, R28, 0x1e ;  /* 0x0000001c171c7211 */ /* 0x000fe4000784f0ff */
[----:B------:R-:W-:-:S02]  /*1330*/  SHF.R.U32.HI R38, RZ, 0x1a, R22 ;  /* 0x0000001aff267819 */ /* 0x000fc40000011616 */
[----:B------:R-:W-:Y:S02]  /*1340*/  LEA.HI.X R27, R23, R34, RZ, 0x1e, P2 ;  /* 0x00000022171b7211 */ /* 0x000fe400010ff4ff */
[--C-:B------:R-:W-:Y:S02]  /*1350*/  SHF.R.U32.HI R34, RZ, 0x19, R39.reuse ;  /* 0x00000019ff227819 */ /* 0x100fe40000011627 */
[----:B------:R-:W-:Y:S02]  /*1360*/  SHF.R.U64 R23, R26, 0x19, R39 ;  /* 0x000000191a177819 */ /* 0x000fe40000001227 */
[----:B------:R-:W-:Y:S01]  /*1370*/  LOP3.LUT R39, R22, 0x3ffffff, RZ, 0xc0, !PT ;  /* 0x03ffffff16277812 */ /* 0x000fe200078ec0ff */
[----:B------:R-:W-:Y:S01]  /*1380*/  IMAD R41, R34, 0x30000000, RZ ;  /* 0x3000000022297824 */ /* 0x000fe200078e02ff */
[----:B------:R-:W-:Y:S01]  /*1390*/  LEA R35, P2, R38, R35, 0x1d ;  /* 0x0000002326237211 */ /* 0x000fe2000784e8ff */
[----:B------:R-:W-:Y:S01]  /*13a0*/  IMAD.WIDE.U32 R22, R23, 0x30000000, RZ ;  /* 0x3000000017167825 */ /* 0x000fe200078e00ff */
[----:B------:R-:W-:-:S02]  /*13b0*/  ISETP.GT.U32.AND P3, PT, R25, -0x60000001, PT ;  /* 0x9fffffff1900780c */ /* 0x000fc40003f64070 */
[C---:B------:R-:W-:Y:S01]  /*13c0*/  LEA.HI.X R39, R38.reuse, R39, RZ, 0x1d, P2 ;  /* 0x0000002726277211 */ /* 0x040fe200010fecff */
[----:B------:R-:W-:Y:S01]  /*13d0*/  IMAD.IADD R23, R23, 0x1, R41 ;  /* 0x0000000117177824 */ /* 0x000fe200078e0229 */
[----:B------:R-:W-:Y:S01]  /*13e0*/  LEA R34, P2, R38, R35, 0x1e ;  /* 0x0000002326227211 */ /* 0x000fe2000784f0ff */
[----:B------:R-:W-:-:S03]  /*13f0*/  IMAD R35, R33, R32, RZ ;  /* 0x0000002021237224 */ /* 0x000fc600078e02ff */
[----:B------:R-:W-:Y:S01]  /*1400*/  LEA.HI.X R38, R38, R39, RZ, 0x1e, P2 ;  /* 0x0000002726267211 */ /* 0x000fe200010ff4ff */
[----:B------:R-:W-:Y:S01]  /*1410*/  IMAD R35, R32, R33, R35 ;  /* 0x0000002120237224 */ /* 0x000fe200078e0223 */
[----:B------:R-:W-:-:S04]  /*1420*/  ISETP.GT.U32.AND P2, PT, R29, -0x60000001, PT ;  /* 0x9fffffff1d00780c */ /* 0x000fc80003f44070 */
[----:B------:R-:W-:-:S04]  /*1430*/  ISETP.GT.U32.AND.EX P2, PT, R31, 0x3ffffff, PT, P2 ;  /* 0x03ffffff1f00780c */ /* 0x000fc80003f44120 */
[----:B------:R-:W-:Y:S02]  /*1440*/  SEL R29, R40, R29, P2 ;  /* 0x0000001d281d7207 */ /* 0x000fe40001000000 */
[----:B------:R-:W-:-:S04]  /*1450*/  IADD3.X R40, PT, PT, R31, -0x4000000, RZ, P4, !PT ;  /* 0xfc0000001f287810 */ /* 0x000fc800027fe4ff */
[----:B------:R-:W-:Y:S02]  /*1460*/  SEL R31, R40, R31, P2 ;  /* 0x0000001f281f7207 */ /* 0x000fe40001000000 */
[----:B------:R-:W-:Y:S02]  /*1470*/  IADD3 R40, P4, PT, R25, 0x60000000, RZ ;  /* 0x6000000019287810 */ /* 0x000fe40007f9e0ff */
[C---:B------:R-:W-:Y:S02]  /*1480*/  ISETP.GT.U32.AND.EX P2, PT, R30.reuse, 0x3ffffff, PT, P3 ;  /* 0x03ffffff1e00780c */ /* 0x040fe40003f44130 */
[----:B------:R-:W-:Y:S02]  /*1490*/  IADD3.X R33, PT, PT, R30, -0x4000000, RZ, P4, !PT ;  /* 0xfc0000001e217810 */ /* 0x000fe400027fe4ff */
[----:B------:R-:W-:Y:S02]  /*14a0*/  ISETP.GT.U32.AND P3, PT, R28, -0x60000001, PT ;  /* 0x9fffffff1c00780c */ /* 0x000fe40003f64070 */
[----:B------:R-:W-:-:S02]  /*14b0*/  SEL R30, R33, R30, P2 ;  /* 0x0000001e211e7207 */ /* 0x000fc40001000000 */
[----:B------:R-:W-:Y:S02]  /*14c0*/  IADD3 R33, P4, PT, R28, 0x60000000, RZ ;  /* 0x600000001c217810 */ /* 0x000fe40007f9e0ff */
[----:B------:R-:W-:Y:S02]  /*14d0*/  SEL R25, R40, R25, P2 ;  /* 0x0000001928197207 */ /* 0x000fe40001000000 */
[C---:B------:R-:W-:Y:S02]  /*14e0*/  ISETP.GT.U32.AND.EX P2, PT, R27.reuse, 0x3ffffff, PT, P3 ;  /* 0x03ffffff1b00780c */ /* 0x040fe40003f44130 */
[----:B------:R-:W-:Y:S02]  /*14f0*/  IADD3.X R40, PT, PT, R27, -0x4000000, RZ, P4, !PT ;  /* 0xfc0000001b287810 */ /* 0x000fe400027fe4ff */
[----:B------:R-:W-:Y:S02]  /*1500*/  ISETP.GT.U32.AND P3, PT, R34, -0x60000001, PT ;  /* 0x9fffffff2200780c */ /* 0x000fe40003f64070 */
[----:B------:R-:W-:-:S02]  /*1510*/  SEL R28, R33, R28, P2 ;  /* 0x0000001c211c7207 */ /* 0x000fc40001000000 */
[----:B------:R-:W-:Y:S02]  /*1520*/  SEL R40, R40, R27, P2 ;  /* 0x0000001b28287207 */ /* 0x000fe40001000000 */
[----:B------:R-:W-:Y:S02]  /*1530*/  ISETP.GT.U32.AND.EX P2, PT, R38, 0x3ffffff, PT, P3 ;  /* 0x03ffffff2600780c */ /* 0x000fe40003f44130 */
[----:B------:R-:W-:Y:S02]  /*1540*/  IADD3 R27, P4, PT, R34, 0x60000000, RZ ;  /* 0x60000000221b7810 */ /* 0x000fe40007f9e0ff */
[----:B------:R-:W-:Y:S02]  /*1550*/  ISETP.GE.U32.AND P3, PT, R28, R29, PT ;  /* 0x0000001d1c00720c */ /* 0x000fe40003f66070 */
[----:B------:R-:W-:Y:S02]  /*1560*/  SEL R34, R27, R34, P2 ;  /* 0x000000221b227207 */ /* 0x000fe40001000000 */
[----:B------:R-:W-:-:S04]  /*1570*/  IADD3.X R27, PT, PT, R38, -0x4000000, RZ, P4, !PT ;  /* 0xfc000000261b7810 */ /* 0x000fc800027fe4ff */
[----:B------:R-:W-:Y:S02]  /*1580*/  SEL R27, R27, R38, P2 ;  /* 0x000000261b1b7207 */ /* 0x000fe40001000000 */
[----:B------:R-:W-:Y:S02]  /*1590*/  ISETP.GE.U32.AND.EX P2, PT, R40, R31, PT, P3 ;  /* 0x0000001f2800720c */ /* 0x000fe40003f46130 */
[----:B------:R-:W-:-:S04]  /*15a0*/  IADD3 R33, P3, PT, R28, -0x60000000, RZ ;  /* 0xa00000001c217810 */ /* 0x000fc80007f7e0ff */
[----:B------:R-:W-:Y:S02]  /*15b0*/  SEL R38, R33, R28, !P2 ;  /* 0x0000001c21267207 */ /* 0x000fe40005000000 */
[----:B------:R-:W-:-:S04]  /*15c0*/  IADD3.X R33, PT, PT, R40, 0x3ffffff, RZ, P3, !PT ;  /* 0x03ffffff28217810 */ /* 0x000fc80001ffe4ff */
[----:B------:R-:W-:Y:S01]  /*15d0*/  SEL R28, R33, R40, !P2 ;  /* 0x00000028211c7207 */ /* 0x000fe20005000000 */
[----:B------:R-:W-:-:S04]  /*15e0*/  IMAD.WIDE.U32 R32, R32, R32, RZ ;  /* 0x0000002020207225 */ /* 0x000fc800078e00ff */
[----:B------:R-:W-:Y:S02]  /*15f0*/  IMAD.IADD R35, R33, 0x1, R35 ;  /* 0x0000000121237824 */ /* 0x000fe400078e0223 */
[----:B------:R-:W-:-:S04]  /*1600*/  IMAD.WIDE.U32 R22, R32, 0x90, R22 ;  /* 0x0000009020167825 */ /* 0x000fc800078e0016 */
[----:B------:R-:W-:Y:S01]  /*1610*/  IMAD R32, R37, R36, RZ ;  /* 0x0000002425207224 */ /* 0x000fe200078e02ff */
[----:B------:R-:W-:Y:S01]  /*1620*/  IADD3 R22, P3, PT, RZ, R22, RZ ;  /* 0x00000016ff167210 */ /* 0x000fe20007f7e0ff */
[----:B------:R-:W-:Y:S02]  /*1630*/  IMAD R35, R35, 0x90, RZ ;  /* 0x0000009023237824 */ /* 0x000fe400078e02ff */
[C---:B------:R-:W-:Y:S02]  /*1640*/  IMAD R33, R36.reuse, R37, R32 ;  /* 0x0000002524217224 */ /* 0x040fe400078e0220 */
[----:B------:R-:W-:-:S04]  /*1650*/  IMAD.WIDE.U32 R36, R36, R36, RZ ;  /* 0x0000002424247225 */ /* 0x000fc800078e00ff */
[----:B------:R-:W-:Y:S02]  /*1660*/  IMAD.IADD R32, R37, 0x1, R33 ;  /* 0x0000000125207824 */ /* 0x000fe400078e0221 */
[----:B------:R-:W-:-:S03]  /*1670*/  IMAD.SHL.U32 R37, R26, 0x2, RZ ;  /* 0x000000021a257824 */ /* 0x000fc600078e00ff */
[----:B------:R-:W-:Y:S02]  /*1680*/  SHF.R.U32.HI R33, RZ, 0x1a, R32 ;  /* 0x0000001aff217819 */ /* 0x000fe40000011620 */
[----:B------:R-:W-:Y:S02]  /*1690*/  LOP3.LUT R32, R32, 0x3ffffff, RZ, 0xc0, !PT ;  /* 0x03ffffff20207812 */ /* 0x000fe400078ec0ff */
[----:B------:R-:W-:Y:S02]  /*16a0*/  LEA R36, P2, R33, R36, 0x1d ;  /* 0x0000002421247211 */ /* 0x000fe4000784e8ff */
[----:B------:R-:W-:Y:S02]  /*16b0*/  LOP3.LUT R37, R37, 0x3fffffe, RZ, 0xc0, !PT ;  /* 0x03fffffe25257812 */ /* 0x000fe400078ec0ff */
[C---:B------:R-:W-:Y:S02]  /*16c0*/  LEA.HI.X R32, R33.reuse, R32, RZ, 0x1d, P2 ;  /* 0x0000002021207211 */ /* 0x040fe400010fecff */
[----:B------:R-:W-:-:S02]  /*16d0*/  LEA R36, P2, R33, R36, 0x1e ;  /* 0x0000002421247211 */ /* 0x000fc4000784f0ff */
[----:B------:R-:W-:Y:S01]  /*16e0*/  IADD3.X R23, PT, PT, R37, R23, R35, P3, !PT ;  /* 0x0000001725177210 */ /* 0x000fe20001ffe423 */
[----:B------:R-:W-:Y:S01]  /*16f0*/  IMAD.SHL.U32 R37, R26, 0x2, RZ ;  /* 0x000000021a257824 */ /* 0x000fe200078e00ff */
[----:B------:R-:W-:Y:S02]  /*1700*/  LEA.HI.X R26, R33, R32, RZ, 0x1e, P2 ;  /* 0x00000020211a7211 */ /* 0x000fe400010ff4ff */
[C---:B------:R-:W-:Y:S02]  /*1710*/  ISETP.GT.U32.AND P2, PT, R36.reuse, -0x60000001, PT ;  /* 0x9fffffff2400780c */ /* 0x040fe40003f44070 */
[----:B------:R-:W-:Y:S02]  /*1720*/  IADD3 R33, P3, PT, R36, 0x60000000, RZ ;  /* 0x6000000024217810 */ /* 0x000fe40007f7e0ff */
[----:B------:R-:W-:Y:S02]  /*1730*/  LOP3.LUT R37, R37, 0x3fffffe, RZ, 0xc0, !PT ;  /* 0x03fffffe25257812 */ /* 0x000fe400078ec0ff */
[----:B------:R-:W-:-:S02]  /*1740*/  ISETP.GT.U32.AND.EX P2, PT, R26, 0x3ffffff, PT, P2 ;  /* 0x03ffffff1a00780c */ /* 0x000fc40003f44120 */
[----:B------:R-:W-:Y:S01]  /*1750*/  IADD3.X R35, PT, PT, R26, -0x4000000, RZ, P3, !PT ;  /* 0xfc0000001a237810 */ /* 0x000fe20001ffe4ff */
[----:B------:R-:W-:Y:S01]  /*1760*/  IMAD.WIDE.U32 R22, R37, -0xc, R22 ;  /* 0xfffffff425167825 */ /* 0x000fe200078e0016 */
[----:B------:R-:W-:Y:S02]  /*1770*/  SEL R33, R33, R36, P2 ;  /* 0x0000002421217207 */ /* 0x000fe40001000000 */
[----:B------:R-:W-:Y:S01]  /*1780*/  SEL R35, R35, R26, P2 ;  /* 0x0000001a23237207 */ /* 0x000fe20001000000 */
[----:B------:R-:W-:Y:S01]  /*1790*/  IMAD.IADD R26, R23, 0x1, -R37 ;  /* 0x00000001171a7824 */ /* 0x000fe200078e0a25 */
[----:B------:R-:W-:-:S04]  /*17a0*/  IADD3 R23, P2, P3, R22, -0x60000000, R33 ;  /* 0xa000000016177810 */ /* 0x000fc80007b5e021 */
[----:B------:R-:W-:Y:S02]  /*17b0*/  IADD3.X R22, PT, PT, R26, 0x3ffffff, R35, P2, P3 ;  /* 0x03ffffff1a167810 */ /* 0x000fe400017e6423 */
[C---:B------:R-:W-:Y:S02]  /*17c0*/  IADD3 R36, P3, PT, R25.reuse, -0x60000000, RZ ;  /* 0xa000000019247810 */ /* 0x040fe40007f7e0ff */
[----:B------:R-:W-:Y:S02]  /*17d0*/  ISETP.GE.U32.AND P2, PT, R25, R34, PT ;  /* 0x000000221900720c */ /* 0x000fe40003f46070 */
[----:B------:R-:W-:Y:S02]  /*17e0*/  IADD3.X R33, PT, PT, R30, 0x3ffffff, RZ, P3, !PT ;  /* 0x03ffffff1e217810 */ /* 0x000fe40001ffe4ff */
[----:B------:R-:W-:Y:S02]  /*17f0*/  IADD3 R24, P3, PT, R24, 0x1, RZ ;  /* 0x0000000118187810 */ /* 0x000fe40007f7e0ff */
[----:B------:R-:W-:-:S02]  /*1800*/  ISETP.GE.U32.AND.EX P2, PT, R30, R27, PT, P2 ;  /* 0x0000001b1e00720c */ /* 0x000fc40003f46120 */
[----:B------:R-:W-:Y:S01]  /*1810*/  SHF.R.U32.HI R32, RZ, 0x1a, R22 ;  /* 0x0000001aff207819 */ /* 0x000fe20000011616 */
[----:B------:R-:W-:Y:S01]  /*1820*/  IMAD.X R13, RZ, RZ, R13, P3 ;  /* 0x000000ffff0d7224 */ /* 0x000fe200018e060d */
[----:B------:R-:W-:Y:S02]  /*1830*/  IADD3 R26, P4, PT, R38, -R29, RZ ;  /* 0x8000001d261a7210 */ /* 0x000fe40007f9e0ff */
[----:B------:R-:W-:Y:S02]  /*1840*/  SEL R29, R36, R25, !P2 ;  /* 0x00000019241d7207 */ /* 0x000fe40005000000 */
[----:B------:R-:W-:Y:S01]  /*1850*/  SEL R30, R33, R30, !P2 ;  /* 0x0000001e211e7207 */ /* 0x000fe20005000000 */
[----:B------:R-:W-:Y:S01]  /*1860*/  IMAD.X R31, R28, 0x1, ~R31, P4 ;  /* 0x000000011c1f7824 */ /* 0x000fe200020e0e1f */
[----:B------:R-:W-:Y:S02]  /*1870*/  LOP3.LUT R22, R22, 0x3ffffff, RZ, 0xc0, !PT ;  /* 0x03ffffff16167812 */ /* 0x000fe400078ec0ff */
[----:B------:R-:W-:-:S02]  /*1880*/  LEA R23, P5, R32, R23, 0x1d ;  /* 0x0000001720177211 */ /* 0x000fc400078ae8ff */
[----:B------:R-:W-:Y:S02]  /*1890*/  ISETP.NE.U32.AND P2, PT, R24, R3, PT ;  /* 0x000000031800720c */ /* 0x000fe40003f45070 */
[C---:B------:R-:W-:Y:S02]  /*18a0*/  LEA.HI.X R25, R32.reuse, R22, RZ, 0x1d, P5 ;  /* 0x0000001620197211 */ /* 0x040fe400028fecff */
[----:B------:R-:W-:Y:S02]  /*18b0*/  ISETP.NE.AND.EX P2, PT, R13, R4, PT, P2 ;  /* 0x000000040d00720c */ /* 0x000fe40003f45320 */
[----:B------:R-:W-:-:S04]  /*18c0*/  LEA R23, P5, R32, R23, 0x1e ;  /* 0x0000001720177211 */ /* 0x000fc800078af0ff */
[----:B------:R-:W-:Y:S02]  /*18d0*/  LEA.HI.X R25, R32, R25, RZ, 0x1e, P5 ;  /* 0x0000001920197211 */ /* 0x000fe400028ff4ff */
[----:B------:R-:W-:Y:S02]  /*18e0*/  ISETP.GT.U32.AND P3, PT, R23, -0x60000001, PT ;  /* 0x9fffffff1700780c */ /* 0x000fe40003f64070 */
[----:B------:R-:W-:Y:S02]  /*18f0*/  IADD3 R22, P5, PT, R29, -R34, RZ ;  /* 0x800000221d167210 */ /* 0x000fe40007fbe0ff */
[----:B------:R-:W-:Y:S02]  /*1900*/  IADD3 R36, P6, PT, R23, 0x60000000, RZ ;  /* 0x6000000017247810 */ /* 0x000fe40007fde0ff */
[C---:B------:R-:W-:Y:S01]  /*1910*/  ISETP.GT.U32.AND.EX P3, PT, R25.reuse, 0x3ffffff, PT, P3 ;  /* 0x03ffffff1900780c */ /* 0x040fe20003f64130 */
[----:B------:R-:W-:Y:S01]  /*1920*/  IMAD.X R27, R30, 0x1, ~R27, P5 ;  /* 0x000000011e1b7824 */ /* 0x000fe200028e0e1b */
[----:B------:R-:W-:-:S02]  /*1930*/  IADD3.X R32, PT, PT, R25, -0x4000000, RZ, P6, !PT ;  /* 0xfc00000019207810 */ /* 0x000fc400037fe4ff */
[----:B------:R-:W-:Y:S01]  /*1940*/  SEL R36, R36, R23, P3 ;  /* 0x0000001724247207 */ /* 0x000fe20001800000 */
[----:B------:R-:W-:Y:S01]  /*1950*/  IMAD.MOV.U32 R23, RZ, RZ, R27 ;  /* 0x000000ffff177224 */ /* 0x000fe200078e001b */
[----:B------:R-:W-:Y:S01]  /*1960*/  SEL R32, R32, R25, P3 ;  /* 0x0000001920207207 */ /* 0x000fe20001800000 */
[----:B------:R-:W-:Y:S06]  /*1970*/  @P2 BRA `(.L_x_6) ;  /* 0xffffffec00082947 */ /* 0x000fec000383ffff */
.L_x_5:
[----:B------:R-:W-:Y:S05]  /*1980*/  BSYNC.RECONVERGENT B2 ;  /* 0x0000000000027941 */ /* 0x000fea0003800200 */
.L_x_4:
[----:B------:R-:W-:Y:S01]  /*1990*/  ISETP.NE.AND.EX P0, PT, R4, RZ, PT, P0 ;  /* 0x000000ff0400720c */ /* 0x000fe20003f05300 */
[----:B------:R-:W-:Y:S01]  /*19a0*/  IMAD.MOV.U32 R11, RZ, RZ, R14 ;  /* 0x000000ffff0b7224 */ /* 0x000fe200078e000e */
[----:B------:R-:W-:Y:S01]  /*19b0*/  IADD3 R7, P2, PT, R8, 0x60000000, RZ ;  /* 0x6000000008077810 */ /* 0x000fe20007f5e0ff */
[----:B------:R-:W-:Y:S01]  /*19c0*/  IMAD.MOV.U32 R12, RZ, RZ, R15 ;  /* 0x000000ffff0c7224 */ /* 0x000fe200078e000f */
[C---:B------:R-:W-:Y:S02]  /*19d0*/  ISETP.GT.U32.AND.EX P1, PT, R9.reuse, 0x3ffffff, PT, P1 ;  /* 0x03ffffff0900780c */ /* 0x040fe40003f24110 */
[----:B------:R-:W-:Y:S02]  /*19e0*/  IADD3.X R10, PT, PT, R9, -0x4000000, RZ, P2, !PT ;  /* 0xfc000000090a7810 */ /* 0x000fe400017fe4ff */
[----:B------:R-:W-:Y:S02]  /*19f0*/  SEL R14, R7, R8, P1 ;  /* 0x00000008070e7207 */ /* 0x000fe40000800000 */
[----:B------:R-:W-:-:S03]  /*1a00*/  SEL R15, R10, R9, P1 ;  /* 0x000000090a0f7207 */ /* 0x000fc60000800000 */
[----:B------:R-:W-:Y:S05]  /*1a10*/  @!P0 BRA `(.L_x_3) ;  /* 0x0000001400508947 */ /* 0x000fea0003800000 */
[----:B------:R-:W-:Y:S01]  /*1a20*/  IMAD.MOV.U32 R8, RZ, RZ, R11 ;  /* 0x000000ffff087224 */ /* 0x000fe200078e000b */
[----:B------:R-:W-:Y:S01]  /*1a30*/  UMOV UR4, URZ ;  /* 0x000000ff00047c82 */ /* 0x000fe20008000000 */
[----:B------:R-:W-:Y:S02]  /*1a40*/  IMAD.MOV.U32 R9, RZ, RZ, RZ ;  /* 0x000000ffff097224 */ /* 0x000fe400078e00ff */
[----:B------:R-:W-:Y:S02]  /*1a50*/  IMAD.MOV.U32 R32, RZ, RZ, 0x8 ;  /* 0x00000008ff207424 */ /* 0x000fe400078e00ff */
[----:B------:R-:W-:-:S04]  /*1a60*/  IMAD.WIDE.U32 R8, R12, 0xc, R8 ;  /* 0x0000000c0c087825 */ /* 0x000fc800078e0008 */
[----:B------:R-:W-:Y:S01]  /*1a70*/  VIADD R11, R9, UR4 ;  /* 0x00000004090b7c36 */ /* 0x000fe20008000000 */
[C---:B------:R-:W-:Y:S01]  /*1a80*/  ISETP.GT.U32.AND P0, PT, R8.reuse, -0x1, PT ;  /* 0xffffffff0800780c */ /* 0x040fe20003f04070 */
[----:B------:R-:W-:Y:S01]  /*1a90*/  IMAD.MOV.U32 R27, RZ, RZ, RZ ;  /* 0x000000ffff1b7224 */ /* 0x000fe200078e00ff */
[----:B------:R-:W-:Y:S01]  /*1aa0*/  IADD3 R7, P1, PT, R8, 0xc, RZ ;  /* 0x0000000c08077810 */ /* 0x000fe20007f3e0ff */
[----:B------:R-:W-:Y:S01]  /*1ab0*/  IMAD.MOV.U32 R13, RZ, RZ, 0x30 ;  /* 0x00000030ff0d7424 */ /* 0x000fe200078e00ff */
[C---:B------:R-:W-:Y:S01]  /*1ac0*/  ISETP.GT.U32.AND.EX P0, PT, R11.reuse, RZ, PT, P0 ;  /* 0x000000ff0b00720c */ /* 0x040fe20003f04100 */
[----:B------:R-:W-:Y:S01]  /*1ad0*/  IMAD.MOV.U32 R38, RZ, RZ, RZ ;  /* 0x000000ffff267224 */ /* 0x000fe200078e00ff */
[----:B------:R-:W-:Y:S02]  /*1ae0*/  IADD3.X R10, PT, PT, R11, -0x1, RZ, P1, !PT ;  /* 0xffffffff0b0a7810 */ /* 0x000fe40000ffe4ff */
[----:B------:R-:W-:Y:S02]  /*1af0*/  SEL R9, RZ, 0x1, !P0 ;  /* 0x00000001ff097807 */ /* 0x000fe40004000000 */
[----:B------:R-:W-:-:S02]  /*1b00*/  SEL R7, R7, R8, P0 ;  /* 0x0000000807077207 */ /* 0x000fc40000000000 */
[----:B------:R-:W-:Y:S02]  /*1b10*/  SEL R8, R10, R11, P0 ;  /* 0x0000000b0a087207 */ /* 0x000fe40000000000 */
[----:B------:R-:W-:Y:S02]  /*1b20*/  CS2R R10, SRZ ;  /* 0x00000000000a7805 */ /* 0x000fe4000001ff00 */
[----:B------:R-:W-:-:S05]  /*1b30*/  IADD3 R9, P0, PT, R9, R12, RZ ;  /* 0x0000000c09097210 */ /* 0x000fca0007f1e0ff */
[----:B------:R-:W-:-:S08]  /*1b40*/  IMAD.X R12, RZ, RZ, RZ, P0 ;  /* 0x000000ffff0c7224 */ /* 0x000fd000000e06ff */
.L_x_7:
[----:B------:R-:W-:Y:S01]  /*1b50*/  IMAD.MOV.U32 R28, RZ, RZ, R32 ;  /* 0x000000ffff1c7224 */ /* 0x000fe200078e0020 */
[----:B------:R-:W-:Y:S01]  /*1b60*/  UMOV UR4, URZ ;  /* 0x000000ff00047c82 */ /* 0x000fe20008000000 */
[----:B------:R-:W-:Y:S01]  /*1b70*/  IMAD.MOV.U32 R29, RZ, RZ, RZ ;  /* 0x000000ffff1d7224 */ /* 0x000fe200078e00ff */
[----:B------:R-:W-:Y:S01]  /*1b80*/  UMOV UR5, URZ ;  /* 0x000000ff00057c82 */ /* 0x000fe20008000000 */
[----:B------:R-:W-:Y:S02]  /*1b90*/  IMAD.MOV.U32 R24, RZ, RZ, R14 ;  /* 0x000000ffff187224 */ /* 0x000fe400078e000e */
[----:B------:R-:W-:Y:S02]  /*1ba0*/  IMAD.MOV.U32 R25, RZ, RZ, RZ ;  /* 0x000000ffff197224 */ /* 0x000fe400078e00ff */
[----:B------:R-:W-:-:S04]  /*1bb0*/  IMAD.WIDE.U32 R28, R27, 0xc, R28 ;  /* 0x0000000c1b1c7825 */ /* 0x000fc800078e001c */
[----:B------:R-:W-:Y:S01]  /*1bc0*/  IMAD.WIDE.U32 R24, R15, 0xc, R24 ;  /* 0x0000000c0f187825 */ /* 0x000fe200078e0018 */
[----:B------:R-:W-:-:S03]  /*1bd0*/  ISETP.GT.U32.AND P0, PT, R28, -0x1, PT ;  /* 0xffffffff1c00780c */ /* 0x000fc60003f04070 */
[----:B------:R-:W-:Y:S01]  /*1be0*/  VIADD R29, R29, UR4 ;  /* 0x000000041d1d7c36 */ /* 0x000fe20008000000 */
[C---:B------:R-:W-:Y:S01]  /*1bf0*/  ISETP.GT.U32.AND P1, PT, R24.reuse, -0x1, PT ;  /* 0xffffffff1800780c */ /* 0x040fe20003f24070 */
[----:B------:R-:W-:Y:S01]  /*1c00*/  VIADD R33, R25, UR5 ;  /* 0x0000000519217c36 */ /* 0x000fe20008000000 */
[----:B------:R-:W-:Y:S02]  /*1c10*/  IADD3 R25, P2, PT, R24, 0xc, RZ ;  /* 0x0000000c18197810 */ /* 0x000fe40007f5e0ff */
[----:B------:R-:W-:Y:S02]  /*1c20*/  ISETP.GT.U32.AND.EX P0, PT, R29, RZ, PT, P0 ;  /* 0x000000ff1d00720c */ /* 0x000fe40003f04100 */
[C---:B------:R-:W-:Y:S02]  /*1c30*/  ISETP.GT.U32.AND.EX P1, PT, R33.reuse, RZ, PT, P1 ;  /* 0x000000ff2100720c */ /* 0x040fe40003f24110 */
[----:B------:R-:W-:Y:S02]  /*1c40*/  IADD3.X R26, PT, PT, R33, -0x1, RZ, P2, !PT ;  /* 0xffffffff211a7810 */ /* 0x000fe400017fe4ff */
[----:B------:R-:W-:-:S02]  /*1c50*/  SEL R30, RZ, 0x1, !P0 ;  /* 0x00000001ff1e7807 */ /* 0x000fc40004000000 */
[----:B------:R-:W-:Y:S02]  /*1c60*/  IADD3 R31, P2, PT, R28, 0xc, RZ ;  /* 0x0000000c1c1f7810 */ /* 0x000fe40007f5e0ff */
[----:B------:R-:W-:Y:S02]  /*1c70*/  SEL R26, R26, R33, P1 ;  /* 0x000000211a1a7207 */ /* 0x000fe40000800000 */
[----:B------:R-:W-:Y:S02]  /*1c80*/  SEL R14, RZ, 0x1, !P1 ;  /* 0x00000001ff0e7807 */ /* 0x000fe40004800000 */
[----:B------:R-:W-:Y:S02]  /*1c90*/  IADD3 R35, P3, PT, R27, R30, RZ ;  /* 0x0000001e1b237210 */ /* 0x000fe40007f7e0ff */
[----:B------:R-:W-:Y:S02]  /*1ca0*/  SEL R32, R25, R24, P1 ;  /* 0x0000001819207207 */ /* 0x000fe40000800000 */
[----:B------:R-:W-:Y:S01]  /*1cb0*/  SEL R28, R31, R28, P0 ;  /* 0x0000001c1f1c7207 */ /* 0x000fe20000000000 */
[----:B------:R-:W-:Y:S01]  /*1cc0*/  IMAD.X R31, RZ, RZ, RZ, P3 ;  /* 0x000000ffff1f7224 */ /* 0x000fe200018e06ff */
[----:B------:R-:W-:Y:S01]  /*1cd0*/  IADD3 R27, P1, PT, R15, R14, RZ ;  /* 0x0000000e0f1b7210 */ /* 0x000fe20007f3e0ff */
[-C--:B------:R-:W-:Y:S01]  /*1ce0*/  IMAD R25, R26, R35.reuse, RZ ;  /* 0x000000231a197224 */ /* 0x080fe200078e02ff */
[----:B------:R-:W-:Y:S01]  /*1cf0*/  IADD3.X R24, PT, PT, R29, -0x1, RZ, P2, !PT ;  /* 0xffffffff1d187810 */ /* 0x000fe200017fe4ff */
[----:B------:R-:W-:-:S03]  /*1d00*/  IMAD.WIDE.U32 R14, R32, R35, RZ ;  /* 0x00000023200e7225 */ /* 0x000fc600078e00ff */
[----:B------:R-:W-:Y:S01]  /*1d10*/  SEL R29, R24, R29, P0 ;  /* 0x0000001d181d7207 */ /* 0x000fe20000000000 */
[----:B------:R-:W-:Y:S02]  /*1d20*/  IMAD.X R33, RZ, RZ, RZ, P1 ;  /* 0x000000ffff217224 */ /* 0x000fe400008e06ff */
[----:B------:R-:W-:Y:S02]  /*1d30*/  IMAD R37, R32, R31, R25 ;  /* 0x0000001f20257224 */ /* 0x000fe400078e0219 */
[----:B------:R-:W-:-:S04]  /*1d40*/  IMAD.WIDE.U32 R24, R35, 0x90, RZ ;  /* 0x0000009023187825 */ /* 0x000fc800078e00ff */
[-C--:B------:R-:W-:Y:S02]  /*1d50*/  IMAD R30, R33, R28.reuse, RZ ;  /* 0x0000001c211e7224 */ /* 0x080fe400078e02ff */
[----:B------:R-:W-:Y:S02]  /*1d60*/  IMAD R39, R31, 0x90, RZ ;  /* 0x000000901f277824 */ /* 0x000fe400078e02ff */
[----:B------:R-:W-:Y:S02]  /*1d70*/  IMAD.IADD R15, R15, 0x1, R37 ;  /* 0x000000010f0f7824 */ /* 0x000fe400078e0225 */
[----:B------:R-:W-:Y:S02]  /*1d80*/  IMAD R37, R27, R29, R30 ;  /* 0x0000001d1b257224 */ /* 0x000fe400078e021e */
[----:B------:R-:W-:Y:S02]  /*1d90*/  IMAD.IADD R34, R25, 0x1, R39 ;  /* 0x0000000119227824 */ /* 0x000fe400078e0227 */
[----:B------:R-:W-:-:S04]  /*1da0*/  IMAD.WIDE.U32 R14, R27, R28, R14 ;  /* 0x0000001c1b0e7225 */ /* 0x000fc800078e000e */
[----:B------:R-:W-:Y:S02]  /*1db0*/  IMAD R25, R34, R27, RZ ;  /* 0x0000001b22197224 */ /* 0x000fe400078e02ff */
[----:B------:R-:W-:Y:S02]  /*1dc0*/  IMAD.IADD R30, R15, 0x1, R37 ;  /* 0x000000010f1e7824 */ /* 0x000fe400078e0225 */
[----:B------:R-:W-:Y:S02]  /*1dd0*/  IMAD R26, R26, R28, RZ ;  /* 0x0000001c1a1a7224 */ /* 0x000fe400078e02ff */
[----:B------:R-:W-:Y:S01]  /*1de0*/  IMAD R25, R33, R24, R25 ;  /* 0x0000001821197224 */ /* 0x000fe200078e0219 */
[----:B------:R-:W-:Y:S01]  /*1df0*/  LOP3.LUT R33, R14, 0x3ffffff, RZ, 0xc0, !PT ;  /* 0x03ffffff0e217812 */ /* 0x000fe200078ec0ff */
[----:B------:R-:W-:Y:S01]  /*1e00*/  IMAD R39, R32, R29, R26 ;  /* 0x0000001d20277224 */ /* 0x000fe200078e021a */
[--C-:B------:R-:W-:Y:S01]  /*1e10*/  SHF.R.U64 R37, R14, 0x1a, R30.reuse ;  /* 0x0000001a0e257819 */ /* 0x100fe2000000121e */
[----:B------:R-:W-:Y:S01]  /*1e20*/  IMAD.WIDE.U32 R14, R24, R27, RZ ;  /* 0x0000001b180e7225 */ /* 0x000fe200078e00ff */
[----:B------:R-:W-:-:S03]  /*1e30*/  SHF.R.U32.HI R30, RZ, 0x1a, R30 ;  /* 0x0000001aff1e7819 */ /* 0x000fc6000001161e */
[----:B------:R-:W-:-:S04]  /*1e40*/  IMAD.WIDE.U32 R26, R32, R28, RZ ;  /* 0x0000001c201a7225 */ /* 0x000fc800078e00ff */
[----:B------:R-:W-:Y:S02]  /*1e50*/  IMAD.IADD R32, R27, 0x1, R39 ;  /* 0x000000011b207824 */ /* 0x000fe400078e0227 */
[-C--:B------:R-:W-:Y:S02]  /*1e60*/  IMAD R27, R34, R35.reuse, RZ ;  /* 0x00000023221b7224 */ /* 0x080fe400078e02ff */
[----:B------:R-:W-:Y:S01]  /*1e70*/  IMAD R34, R31, R28, RZ ;  /* 0x0000001c1f227224 */ /* 0x000fe200078e02ff */
[----:B------:R-:W-:Y:S01]  /*1e80*/  SHF.R.U32.HI R40, RZ, 0x1a, R32 ;  /* 0x0000001aff287819 */ /* 0x000fe20000011620 */
[----:B------:R-:W-:Y:S02]  /*1e90*/  IMAD.IADD R15, R15, 0x1, R25 ;  /* 0x000000010f0f7824 */ /* 0x000fe400078e0219 */
[----:B------:R-:W-:Y:S01]  /*1ea0*/  IMAD R27, R31, R24, R27 ;  /* 0x000000181f1b7224 */ /* 0x000fe200078e021b */
[----:B------:R-:W-:Y:S01]  /*1eb0*/  LEA R31, P0, R40, R26, 0x1d ;  /* 0x0000001a281f7211 */ /* 0x000fe2000780e8ff */
[----:B------:R-:W-:-:S04]  /*1ec0*/  IMAD.WIDE.U32 R24, R24, R35, RZ ;  /* 0x0000002318187225 */ /* 0x000fc800078e00ff */
[----:B------:R-:W-:Y:S02]  /*1ed0*/  IMAD R39, R29, R35, R34 ;  /* 0x000000231d277224 */ /* 0x000fe400078e0222 */
[----:B------:R-:W-:-:S04]  /*1ee0*/  IMAD.WIDE.U32 R34, R35, R28, RZ ;  /* 0x0000001c23227225 */ /* 0x000fc800078e00ff */
[----:B------:R-:W-:Y:S02]  /*1ef0*/  IMAD.IADD R35, R35, 0x1, R39 ;  /* 0x0000000123237824 */ /* 0x000fe400078e0227 */
[----:B------:R-:W-:Y:S02]  /*1f00*/  IMAD.IADD R25, R25, 0x1, R27 ;  /* 0x0000000119197824 */ /* 0x000fe400078e021b */
[----:B------:R-:W-:Y:S01]  /*1f10*/  IMAD.WIDE.U32 R14, R37, 0x30000000, R14 ;  /* 0x30000000250e7825 */ /* 0x000fe200078e000e */
[--C-:B------:R-:W-:Y:S02]  /*1f20*/  SHF.R.U64 R27, R34, 0x19, R35.reuse ;  /* 0x00000019221b7819 */ /* 0x100fe40000001223 */
[----:B------:R-:W-:-:S03]  /*1f30*/  SHF.R.U32.HI R26, RZ, 0x19, R35 ;  /* 0x00000019ff1a7819 */ /* 0x000fc60000011623 */
[----:B------:R-:W-:-:S04]  /*1f40*/  IMAD.WIDE.U32 R24, R27, 0x30000000, R24 ;  /* 0x300000001b187825 */ /* 0x000fc800078e0018 */
[----:B------:R-:W-:Y:S02]  /*1f50*/  IMAD.SHL.U32 R27, R34, 0x2, RZ ;  /* 0x00000002221b7824 */ /* 0x000fe400078e00ff */
[----:B------:R-:W-:Y:S01]  /*1f60*/  IMAD R35, R26, 0x30000000, RZ ;  /* 0x300000001a237824 */ /* 0x000fe200078e02ff */
[----:B------:R-:W-:Y:S01]  /*1f70*/  IADD3 R26, P1, PT, RZ, R24, RZ ;  /* 0x00000018ff1a7210 */ /* 0x000fe20007f3e0ff */
[----:B------:R-:W-:Y:S01]  /*1f80*/  IMAD.MOV.U32 R24, RZ, RZ, R13 ;  /* 0x000000ffff187224 */ /* 0x000fe200078e000d */
[----:B------:R-:W-:Y:S01]  /*1f90*/  LOP3.LUT R27, R27, 0x3fffffe, RZ, 0xc0, !PT ;  /* 0x03fffffe1b1b7812 */ /* 0x000fe200078ec0ff */
[----:B------:R-:W-:-:S03]  /*1fa0*/  IMAD.SHL.U32 R34, R34, 0x2, RZ ;  /* 0x0000000222227824 */ /* 0x000fc600078e00ff */
[----:B------:R-:W-:Y:S01]  /*1fb0*/  IADD3.X R27, PT, PT, R27, R25, R35, P1, !PT ;  /* 0x000000191b1b7210 */ /* 0x000fe20000ffe423 */
[----:B------:R-:W-:Y:S01]  /*1fc0*/  IMAD.MOV.U32 R25, RZ, RZ, RZ ;  /* 0x000000ffff197224 */ /* 0x000fe200078e00ff */
[----:B------:R-:W-:Y:S01]  /*1fd0*/  LOP3.LUT R35, R32, 0x3ffffff, RZ, 0xc0, !PT ;  /* 0x03ffffff20237812 */ /* 0x000fe200078ec0ff */
[----:B------:R-:W-:-:S03]  /*1fe0*/  IMAD.WIDE.U32 R24, R38, 0xc, R24 ;  /* 0x0000000c26187825 */ /* 0x000fc600078e0018 */
[C---:B------:R-:W-:Y:S02]  /*1ff0*/  LEA.HI.X R13, R40.reuse, R35, RZ, 0x1d, P0 ;  /* 0x00000023280d7211 */ /* 0x040fe400000fecff */
[----:B------:R-:W-:Y:S01]  /*2000*/  LEA R32, P0, R40, R31, 0x1e ;  /* 0x0000001f28207211 */ /* 0x000fe2000780f0ff */
[----:B------:R-:W-:Y:S01]  /*2010*/  IMAD R31, R30, 0x30000000, RZ ;  /* 0x300000001e1f7824 */ /* 0x000fe200078e02ff */
[----:B------:R-:W-:Y:S02]  /*2020*/  IADD3 R30, P1, PT, RZ, R14, RZ ;  /* 0x0000000eff1e7210 */ /* 0x000fe40007f3e0ff */
[----:B------:R-:W-:Y:S01]  /*2030*/  LEA.HI.X R40, R40, R13, RZ, 0x1e, P0 ;  /* 0x0000000d28287211 */ /* 0x000fe200000ff4ff */
[----:B------:R-:W-:Y:S01]  /*2040*/  VIADD R13, R25, UR4 ;  /* 0x00000004190d7c36 */ /* 0x000fe20008000000 */
[----:B------:R-:W-:Y:S01]  /*2050*/  IADD3.X R31, PT, PT, R33, R15, R31, P1, !PT ;  /* 0x0000000f211f7210 */ /* 0x000fe20000ffe41f */
[----:B------:R-:W-:Y:S01]  /*2060*/  IMAD R15, R29, R28, RZ ;  /* 0x0000001c1d0f7224 */ /* 0x000fe200078e02ff */
[----:B------:R-:W-:-:S02]  /*2070*/  ISETP.GT.U32.AND P1, PT, R32, -0x60000001, PT ;  /* 0x9fffffff2000780c */ /* 0x000fc40003f24070 */
[----:B------:R-:W-:Y:S01]  /*2080*/  ISETP.GT.U32.AND P0, PT, R24, -0x1, PT ;  /* 0xffffffff1800780c */ /* 0x000fe20003f04070 */
[----:B------:R-:W-:Y:S01]  /*2090*/  IMAD R15, R28, R29, R15 ;  /* 0x0000001d1c0f7224 */ /* 0x000fe200078e020f */
[----:B------:R-:W-:Y:S01]  /*20a0*/  IADD3 R35, P2, PT, R24, 0xc, RZ ;  /* 0x0000000c18237810 */ /* 0x000fe20007f5e0ff */
[----:B------:R-:W-:Y:S01]  /*20b0*/  IMAD.WIDE.U32 R28, R28, R28, RZ ;  /* 0x0000001c1c1c7225 */ /* 0x000fe200078e00ff */
[----:B------:R-:W-:Y:S02]  /*20c0*/  ISETP.GT.U32.AND.EX P1, PT, R40, 0x3ffffff, PT, P1 ;  /* 0x03ffffff2800780c */ /* 0x000fe40003f24110 */
[----:B------:R-:W-:Y:S01]  /*20d0*/  IADD3 R25, P3, PT, R32, 0x60000000, RZ ;  /* 0x6000000020197810 */ /* 0x000fe20007f7e0ff */
[----:B------:R-:W-:Y:S01]  /*20e0*/  IMAD.WIDE.U32 R30, R33, -0xc, R30 ;  /* 0xfffffff4211e7825 */ /* 0x000fe200078e001e */
[C---:B------:R-:W-:Y:S02]  /*20f0*/  ISETP.GT.U32.AND.EX P0, PT, R13.reuse, RZ, PT, P0 ;  /* 0x000000ff0d00720c */ /* 0x040fe40003f04100 */
[----:B------:R-:W-:Y:S01]  /*2100*/  IADD3.X R14, PT, PT, R13, -0x1, RZ, P2, !PT ;  /* 0xffffffff0d0e7810 */ /* 0x000fe200017fe4ff */
[----:B------:R-:W-:Y:S01]  /*2110*/  IMAD.IADD R29, R29, 0x1, R15 ;  /* 0x000000011d1d7824 */ /* 0x000fe200078e020f */
[----:B------:R-:W-:Y:S01]  /*2120*/  SEL R25, R25, R32, P1 ;  /* 0x0000002019197207 */ /* 0x000fe20000800000 */
[----:B------:R-:W-:Y:S01]  /*2130*/  IMAD.IADD R15, R31, 0x1, -R33 ;  /* 0x000000011f0f7824 */ /* 0x000fe200078e0a21 */
[----:B------:R-:W-:-:S02]  /*2140*/  SEL R14, R14, R13, P0 ;  /* 0x0000000d0e0e7207 */ /* 0x000fc40000000000 */
[----:B------:R-:W-:Y:S02]  /*2150*/  IADD3 R25, P4, P2, R30, -0x60000000, R25 ;  /* 0xa00000001e197810 */ /* 0x000fe40007a9e019 */
[----:B------:R-:W-:Y:S01]  /*2160*/  SEL R33, R35, R24, P0 ;  /* 0x0000001823217207 */ /* 0x000fe20000000000 */
[-C--:B------:R-:W-:Y:S01]  /*2170*/  IMAD R31, R14, R7.reuse, RZ ;  /* 0x000000070e1f7224 */ /* 0x080fe200078e02ff */
[----:B------:R-:W-:Y:S02]  /*2180*/  SHF.R.U32.HI R35, RZ, 0x1a, R29 ;  /* 0x0000001aff237819 */ /* 0x000fe4000001161d */
[----:B------:R-:W-:Y:S01]  /*2190*/  P2R R32, PR, RZ, 0x10 ;  /* 0x00000010ff207803 */ /* 0x000fe20000000000 */
[----:B------:R-:W-:Y:S01]  /*21a0*/  IMAD R31, R33, R8, R31 ;  /* 0x00000008211f7224 */ /* 0x000fe200078e021f */
[----:B------:R-:W-:Y:S02]  /*21b0*/  LEA R30, P4, R35, R28, 0x1d ;  /* 0x0000001c231e7211 */ /* 0x000fe4000788e8ff */
[----:B------:R-:W-:Y:S01]  /*21c0*/  LOP3.LUT R36, R29, 0x3ffffff, RZ, 0xc0, !PT ;  /* 0x03ffffff1d247812 */ /* 0x000fe200078ec0ff */
[----:B------:R-:W-:-:S03]  /*21d0*/  IMAD.WIDE.U32 R28, R33, R7, RZ ;  /* 0x00000007211c7225 */ /* 0x000fc600078e00ff */
[----:B------:R-:W-:Y:S01]  /*21e0*/  LEA.HI.X R36, R35, R36, RZ, 0x1d, P4 ;  /* 0x0000002423247211 */ /* 0x000fe200020fecff */
[----:B------:R-:W-:Y:S01]  /*21f0*/  IMAD.IADD R29, R29, 0x1, R31 ;  /* 0x000000011d1d7824 */ /* 0x000fe200078e021f */
[----:B------:R-:W-:Y:S01]  /*2200*/  LEA R41, P4, R35, R30, 0x1e ;  /* 0x0000001e23297211 */ /* 0x000fe2000788f0ff */
[----:B------:R-:W-:-:S03]  /*2210*/  IMAD R30, R14, R9, RZ ;  /* 0x000000090e1e7224 */ /* 0x000fc600078e02ff */
[----:B------:R-:W-:Y:S01]  /*2220*/  SHF.R.U32.HI R37, RZ, 0x1a, R29 ;  /* 0x0000001aff257819 */ /* 0x000fe2000001161d */
[----:B------:R-:W-:Y:S01]  /*2230*/  IMAD R31, R33, R12, R30 ;  /* 0x0000000c211f7224 */ /* 0x000fe200078e021e */
[----:B------:R-:W-:Y:S02]  /*2240*/  LEA.HI.X R35, R35, R36, RZ, 0x1e, P4 ;  /* 0x0000002423237211 */ /* 0x000fe400020ff4ff */
[----:B------:R-:W-:Y:S02]  /*2250*/  LEA R36, P4, R37, R28, 0x1d ;  /* 0x0000001c25247211 */ /* 0x000fe4000788e8ff */
[----:B------:R-:W-:Y:S01]  /*2260*/  LOP3.LUT R30, R29, 0x3ffffff, RZ, 0xc0, !PT ;  /* 0x03ffffff1d1e7812 */ /* 0x000fe200078ec0ff */
[----:B------:R-:W-:-:S03]  /*2270*/  IMAD.WIDE.U32 R28, R33, R9, RZ ;  /* 0x00000009211c7225 */ /* 0x000fc600078e00ff */
[----:B------:R-:W-:Y:S01]  /*2280*/  LEA.HI.X R30, R37, R30, RZ, 0x1d, P4 ;  /* 0x0000001e251e7211 */ /* 0x000fe200020fecff */
[----:B------:R-:W-:Y:S01]  /*2290*/  IMAD.IADD R29, R29, 0x1, R31 ;  /* 0x000000011d1d7824 */ /* 0x000fe200078e021f */
[C---:B------:R-:W-:Y:S02]  /*22a0*/  LEA R36, P4, R37.reuse, R36, 0x1e ;  /* 0x0000002425247211 */ /* 0x040fe4000788f0ff */
[----:B------:R-:W-:Y:S02]  /*22b0*/  SEL R31, RZ, 0x1, !P0 ;  /* 0x00000001ff1f7807 */ /* 0x000fe40004000000 */
[----:B------:R-:W-:Y:S02]  /*22c0*/  LEA.HI.X R37, R37, R30, RZ, 0x1e, P4 ;  /* 0x0000001e25257211 */ /* 0x000fe400020ff4ff */
[----:B------:R-:W-:Y:S02]  /*22d0*/  IADD3 R38, P4, PT, R38, R31, RZ ;  /* 0x0000001f26267210 */ /* 0x000fe40007f9e0ff */
[----:B------:R-:W-:-:S02]  /*22e0*/  IADD3.X R31, PT, PT, R40, -0x4000000, RZ, P3, !PT ;  /* 0xfc000000281f7810 */ /* 0x000fc40001ffe4ff */
[----:B------:R-:W-:Y:S01]  /*22f0*/  ISETP.GT.U32.AND P3, PT, R41, -0x60000001, PT ;  /* 0x9fffffff2900780c */ /* 0x000fe20003f64070 */
[----:B------:R-:W-:Y:S01]  /*2300*/  IMAD.X R39, RZ, RZ, RZ, P4 ;  /* 0x000000ffff277224 */ /* 0x000fe200020e06ff */
[----:B------:R-:W-:Y:S01]  /*2310*/  SEL R40, R31, R40, P1 ;  /* 0x000000281f287207 */ /* 0x000fe20000800000 */
[-C--:B------:R-:W-:Y:S01]  /*2320*/  IMAD.WIDE.U32 R28, R38, R7.reuse, R28 ;  /* 0x00000007261c7225 */ /* 0x080fe200078e001c */
[----:B------:R-:W-:Y:S02]  /*2330*/  ISETP.GT.U32.AND.EX P1, PT, R35, 0x3ffffff, PT, P3 ;  /* 0x03ffffff2300780c */ /* 0x000fe40003f24130 */
[----:B------:R-:W-:Y:S01]  /*2340*/  IADD3 R30, P3, PT, R41, 0x60000000, RZ ;  /* 0x60000000291e7810 */ /* 0x000fe20007f7e0ff */
[----:B------:R-:W-:Y:S01]  /*2350*/  IMAD R31, R39, R7, RZ ;  /* 0x00000007271f7224 */ /* 0x000fe200078e02ff */
[----:B------:R-:W-:Y:S02]  /*2360*/  LOP3.LUT R42, R28, 0x3ffffff, RZ, 0xc0, !PT ;  /* 0x03ffffff1c2a7812 */ /* 0x000fe400078ec0ff */
[----:B------:R-:W-:Y:S01]  /*2370*/  SEL R41, R30, R41, P1 ;  /* 0x000000291e297207 */ /* 0x000fe20000800000 */
[----:B------:R-:W-:-:S02]  /*2380*/  IMAD R31, R38, R8, R31 ;  /* 0x00000008261f7224 */ /* 0x000fc400078e021f */
[----:B------:R-:W-:Y:S02]  /*2390*/  IMAD R30, R12, R38, RZ ;  /* 0x000000260c1e7224 */ /* 0x000fe400078e02ff */
[----:B------:R-:W-:Y:S02]  /*23a0*/  IMAD.IADD R31, R29, 0x1, R31 ;  /* 0x000000011d1f7824 */ /* 0x000fe400078e021f */
[----:B------:R-:W-:-:S03]  /*23b0*/  IMAD R43, R39, R9, R30 ;  /* 0x00000009272b7224 */ /* 0x000fc600078e021e */
[--C-:B------:R-:W-:Y:S02]  /*23c0*/  SHF.R.U64 R29, R28, 0x1a, R31.reuse ;  /* 0x0000001a1c1d7819 */ /* 0x100fe4000000121f */
[----:B------:R-:W-:-:S05]  /*23d0*/  SHF.R.U32.HI R28, RZ, 0x1a, R31 ;  /* 0x0000001aff1c7819 */ /* 0x000fca000001161f */
[----:B------:R-:W-:Y:S02]  /*23e0*/  IMAD R31, R28, 0x30000000, RZ ;  /* 0x300000001c1f7824 */ /* 0x000fe400078e02ff */
[----:B------:R-:W-:-:S04]  /*23f0*/  IMAD.WIDE.U32 R28, R29, 0x30000000, RZ ;  /* 0x300000001d1c7825 */ /* 0x000fc800078e00ff */
[----:B------:R-:W-:Y:S02]  /*2400*/  IMAD.IADD R29, R29, 0x1, R31 ;  /* 0x000000011d1d7824 */ /* 0x000fe400078e021f */
[----:B------:R-:W-:-:S04]  /*2410*/  IMAD.WIDE.U32 R30, R9, R38, RZ ;  /* 0x00000026091e7225 */ /* 0x000fc800078e00ff */
[----:B------:R-:W-:Y:S01]  /*2420*/  IMAD.IADD R43, R31, 0x1, R43 ;  /* 0x000000011f2b7824 */ /* 0x000fe200078e022b */
[----:B------:R-:W-:Y:S01]  /*2430*/  LOP3.LUT R31, R34, 0x3fffffe, RZ, 0xc0, !PT ;  /* 0x03fffffe221f7812 */ /* 0x000fe200078ec0ff */
[----:B------:R-:W-:-:S04]  /*2440*/  IMAD.WIDE.U32 R28, R30, 0x90, R28 ;  /* 0x000000901e1c7825 */ /* 0x000fc800078e001c */
[----:B------:R-:W-:Y:S01]  /*2450*/  IMAD.WIDE.U32 R26, R31, -0xc, R26 ;  /* 0xfffffff41f1a7825 */ /* 0x000fe200078e001a */
[----:B------:R-:W-:-:S03]  /*2460*/  IADD3 R28, P4, PT, RZ, R28, RZ ;  /* 0x0000001cff1c7210 */ /* 0x000fc60007f9e0ff */
[----:B------:R-:W-:Y:S02]  /*2470*/  IMAD R43, R43, 0x90, RZ ;  /* 0x000000902b2b7824 */ /* 0x000fe400078e02ff */
[----:B------:R-:W-:Y:S01]  /*2480*/  IMAD.IADD R30, R27, 0x1, -R31 ;  /* 0x000000011b1e7824 */ /* 0x000fe200078e0a1f */
[----:B------:R-:W-:Y:S01]  /*2490*/  SHF.R.U64 R31, R38, 0x19, R39 ;  /* 0x00000019261f7819 */ /* 0x000fe20000001227 */
[----:B------:R-:W-:Y:S01]  /*24a0*/  IMAD.SHL.U32 R27, R24, 0x2, RZ ;  /* 0x00000002181b7824 */ /* 0x000fe200078e00ff */
[----:B------:R-:W-:Y:S02]  /*24b0*/  IADD3.X R29, PT, PT, R42, R29, R43, P4, !PT ;  /* 0x0000001d2a1d7210 */ /* 0x000fe400027fe42b */
[----:B------:R-:W-:Y:S02]  /*24c0*/  IADD3 R41, P4, P5, R26, -0x60000000, R41 ;  /* 0xa00000001a297810 */ /* 0x000fe40007d9e029 */
[----:B------:R-:W-:Y:S01]  /*24d0*/  SHF.L.U64.HI R26, R24, 0x1, R13 ;  /* 0x00000001181a7819 */ /* 0x000fe2000001020d */
[----:B------:R-:W-:Y:S01]  /*24e0*/  IMAD.WIDE.U32 R28, R42, -0xc, R28 ;  /* 0xfffffff42a1c7825 */ /* 0x000fe200078e001c */
[----:B------:R-:W-:-:S03]  /*24f0*/  IADD3 R24, P6, PT, R27, 0x18, RZ ;  /* 0x000000181b187810 */ /* 0x000fc60007fde0ff */
[----:B------:R-:W-:Y:S01]  /*2500*/  IMAD.IADD R42, R29, 0x1, -R42 ;  /* 0x000000011d2a7824 */ /* 0x000fe200078e0a2a */
[----:B------:R-:W-:Y:S02]  /*2510*/  IADD3.X R13, PT, PT, R26, -0x2, RZ, P6, !PT ;  /* 0xfffffffe1a0d7810 */ /* 0x000fe400037fe4ff */
[----:B------:R-:W-:Y:S02]  /*2520*/  SEL R24, R24, R27, P0 ;  /* 0x0000001b18187207 */ /* 0x000fe40000000000 */
[----:B------:R-:W-:Y:S02]  /*2530*/  SEL R13, R13, R26, P0 ;  /* 0x0000001a0d0d7207 */ /* 0x000fe40000000000 */
[----:B------:R-:W-:Y:S02]  /*2540*/  LOP3.LUT R24, R24, 0xfffffffe, RZ, 0xc0, !PT ;  /* 0xfffffffe18187812 */ /* 0x000fe400078ec0ff */
[----:B------:R-:W-:Y:S02]  /*2550*/  SHF.R.U32.HI R26, RZ, 0x1a, R13 ;  /* 0x0000001aff1a7819 */ /* 0x000fe4000001160d */
[----:B------:R-:W-:-:S02]  /*2560*/  LOP3.LUT R13, R13, 0x3ffffff, RZ, 0xc0, !PT ;  /* 0x03ffffff0d0d7812 */ /* 0x000fc400078ec0ff */
[----:B------:R-:W-:Y:S02]  /*2570*/  LEA R24, P0, R26, R24, 0x1d ;  /* 0x000000181a187211 */ /* 0x000fe4000780e8ff */
[----:B------:R-:W-:Y:S02]  /*2580*/  ISETP.NE.AND P6, PT, R32, RZ, PT ;  /* 0x000000ff2000720c */ /* 0x000fe40003fc5270 */
[C---:B------:R-:W-:Y:S02]  /*2590*/  LEA.HI.X R13, R26.reuse, R13, RZ, 0x1d, P0 ;  /* 0x0000000d1a0d7211 */ /* 0x040fe400000fecff */
[C---:B------:R-:W-:Y:S02]  /*25a0*/  LEA R24, P0, R26.reuse, R24, 0x1e ;  /* 0x000000181a187211 */ /* 0x040fe4000780f0ff */
[----:B------:R-:W-:Y:S02]  /*25b0*/  IADD3.X R15, PT, PT, R15, 0x3ffffff, R40, P6, P2 ;  /* 0x03ffffff0f0f7810 */ /* 0x000fe400037e4428 */
[----:B------:R-:W-:Y:S01]  /*25c0*/  LEA.HI.X R13, R26, R13, RZ, 0x1e, P0 ;  /* 0x0000000d1a0d7211 */ /* 0x000fe200000ff4ff */
[----:B------:R-:W-:Y:S01]  /*25d0*/  IMAD.SHL.U32 R26, R38, 0x2, RZ ;  /* 0x00000002261a7824 */ /* 0x000fe200078e00ff */
[----:B------:R-:W-:-:S02]  /*25e0*/  ISETP.GT.U32.AND P0, PT, R24, -0x60000001, PT ;  /* 0x9fffffff1800780c */ /* 0x000fc40003f04070 */
[----:B------:R-:W-:Y:S02]  /*25f0*/  IADD3 R43, P2, PT, R24, 0x60000000, RZ ;  /* 0x60000000182b7810 */ /* 0x000fe40007f5e0ff */
[----:B------:R-:W-:Y:S01]  /*2600*/  LOP3.LUT R27, R26, 0x3fffffe, RZ, 0xc0, !PT ;  /* 0x03fffffe1a1b7812 */ /* 0x000fe200078ec0ff */
[----:B------:R-:W-:Y:S01]  /*2610*/  IMAD.MOV.U32 R26, RZ, RZ, RZ ;  /* 0x000000ffff1a7224 */ /* 0x000fe200078e00ff */
[C---:B------:R-:W-:Y:S02]  /*2620*/  ISETP.GT.U32.AND.EX P0, PT, R13.reuse, 0x3ffffff, PT, P0 ;  /* 0x03ffffff0d00780c */ /* 0x040fe40003f04100 */
[----:B------:R-:W-:Y:S01]  /*2630*/  IADD3.X R32, PT, PT, R13, -0x4000000, RZ, P2, !PT ;  /* 0xfc0000000d207810 */ /* 0x000fe200017fe4ff */
[----:B------:R-:W-:Y:S01]  /*2640*/  IMAD.WIDE.U32 R26, R31, 0x30000000, R26 ;  /* 0x300000001f1a7825 */ /* 0x000fe200078e001a */
[----:B------:R-:W-:Y:S02]  /*2650*/  SHF.R.U32.HI R31, RZ, 0x19, R39 ;  /* 0x00000019ff1f7819 */ /* 0x000fe40000011627 */
[----:B------:R-:W-:-:S03]  /*2660*/  SEL R43, R43, R24, P0 ;  /* 0x000000182b2b7207 */ /* 0x000fc60000000000 */
[----:B------:R-:W-:-:S04]  /*2670*/  IMAD R31, R31, 0x30000000, RZ ;  /* 0x300000001f1f7824 */ /* 0x000fc800078e02ff */
[----:B------:R-:W-:Y:S02]  /*2680*/  IMAD.IADD R27, R27, 0x1, R31 ;  /* 0x000000011b1b7824 */ /* 0x000fe400078e021f */
[----:B------:R-:W-:-:S05]  /*2690*/  IMAD.SHL.U32 R31, R38, 0x2, RZ ;  /* 0x00000002261f7824 */ /* 0x000fca00078e00ff */
[----:B------:R-:W-:-:S05]  /*26a0*/  LOP3.LUT R31, R31, 0x3fffffe, RZ, 0xc0, !PT ;  /* 0x03fffffe1f1f7812 */ /* 0x000fca00078ec0ff */
[----:B------:R-:W-:-:S04]  /*26b0*/  IMAD.WIDE.U32 R26, R31, -0xc, R26 ;  /* 0xfffffff41f1a7825 */ /* 0x000fc800078e001a */
[----:B------:R-:W-:Y:S01]  /*26c0*/  IMAD.IADD R31, R27, 0x1, -R31 ;  /* 0x000000011b1f7824 */ /* 0x000fe200078e0a1f */
[----:B------:R-:W-:Y:S01]  /*26d0*/  IADD3 R24, P2, P6, R26, -0x60000000, R43 ;  /* 0xa00000001a187810 */ /* 0x000fe20007e5e02b */
[----:B------:R-:W-:Y:S01]  /*26e0*/  IMAD R27, R39, R33, RZ ;  /* 0x00000021271b7224 */ /* 0x000fe200078e02ff */
[----:B------:R-:W-:Y:S02]  /*26f0*/  SEL R26, R32, R13, P0 ;  /* 0x0000000d201a7207 */ /* 0x000fe40000000000 */
[----:B------:R-:W-:Y:S01]  /*2700*/  ISETP.GT.U32.AND P0, PT, R36, -0x60000001, PT ;  /* 0x9fffffff2400780c */ /* 0x000fe20003f04070 */
[----:B------:R-:W-:Y:S01]  /*2710*/  IMAD R29, R14, R38, R27 ;  /* 0x000000260e1d7224 */ /* 0x000fe200078e021b */
[----:B------:R-:W-:Y:S01]  /*2720*/  IADD3.X R31, PT, PT, R31, 0x3ffffff, R26, P2, P6 ;  /* 0x03ffffff1f1f7810 */ /* 0x000fe200017ec41a */
[----:B------:R-:W-:Y:S01]  /*2730*/  IMAD.WIDE.U32 R26, R38, R33, RZ ;  /* 0x00000021261a7225 */ /* 0x000fe200078e00ff */
[----:B------:R-:W-:Y:S02]  /*2740*/  IADD3 R13, P2, PT, R36, 0x60000000, RZ ;  /* 0x60000000240d7810 */ /* 0x000fe40007f5e0ff */
[----:B------:R-:W-:Y:S01]  /*2750*/  ISETP.GT.U32.AND.EX P0, PT, R37, 0x3ffffff, PT, P0 ;  /* 0x03ffffff2500780c */ /* 0x000fe20003f04100 */
[----:B------:R-:W-:Y:S01]  /*2760*/  IMAD.IADD R27, R27, 0x1, R29 ;  /* 0x000000011b1b7824 */ /* 0x000fe200078e021d */
[----:B------:R-:W-:-:S02]  /*2770*/  IADD3.X R32, PT, PT, R35, -0x4000000, RZ, P3, !PT ;  /* 0xfc00000023207810 */ /* 0x000fc40001ffe4ff */
[----:B------:R-:W-:Y:S02]  /*2780*/  SEL R13, R13, R36, P0 ;  /* 0x000000240d0d7207 */ /* 0x000fe40000000000 */
[----:B------:R-:W-:Y:S02]  /*2790*/  SHF.R.U32.HI R43, RZ, 0x19, R27 ;  /* 0x00000019ff2b7819 */ /* 0x000fe4000001161b */
[----:B------:R-:W-:Y:S02]  /*27a0*/  IADD3 R13, P3, P6, R28, -0x60000000, R13 ;  /* 0xa00000001c0d7810 */ /* 0x000fe40007e7e00d */
[----:B------:R-:W-:Y:S01]  /*27b0*/  SEL R35, R32, R35, P1 ;  /* 0x0000002320237207 */ /* 0x000fe20000800000 */
[----:B------:R-:W-:Y:S01]  /*27c0*/  IMAD R43, R43, 0x30000000, RZ ;  /* 0x300000002b2b7824 */ /* 0x000fe200078e02ff */
[----:B------:R-:W-:Y:S02]  /*27d0*/  SHF.R.U64 R28, R26, 0x19, R27 ;  /* 0x000000191a1c7819 */ /* 0x000fe4000000121b */
[----:B------:R-:W-:-:S02]  /*27e0*/  LOP3.LUT R32, R24, 0xfffffffe, RZ, 0xc0, !PT ;  /* 0xfffffffe18207812 */ /* 0x000fc400078ec0ff */
[----:B------:R-:W-:Y:S01]  /*27f0*/  SHF.R.U32.HI R27, RZ, 0x1a, R31 ;  /* 0x0000001aff1b7819 */ /* 0x000fe2000001161f */
[----:B------:R-:W-:Y:S01]  /*2800*/  IMAD.WIDE.U32 R28, R28, 0x30000000, RZ ;  /* 0x300000001c1c7825 */ /* 0x000fe200078e00ff */
[----:B------:R-:W-:Y:S02]  /*2810*/  LOP3.LUT R24, R31, 0x3ffffff, RZ, 0xc0, !PT ;  /* 0x03ffffff1f187812 */ /* 0x000fe400078ec0ff */
[----:B------:R-:W-:Y:S01]  /*2820*/  LEA R32, P1, R27, R32, 0x1d ;  /* 0x000000201b207211 */ /* 0x000fe2000782e8ff */
[----:B------:R-:W-:Y:S01]  /*2830*/  IMAD R31, R39, R38, RZ ;  /* 0x00000026271f7224 */ /* 0x000fe200078e02ff */
[----:B------:R-:W-:Y:S01]  /*2840*/  IADD3.X R30, PT, PT, R30, 0x3ffffff, R35, P4, P5 ;  /* 0x03ffffff1e1e7810 */ /* 0x000fe200027ea423 */
[----:B------:R-:W-:Y:S01]  /*2850*/  IMAD.IADD R29, R29, 0x1, R43 ;  /* 0x000000011d1d7824 */ /* 0x000fe200078e022b */
[C---:B------:R-:W-:Y:S01]  /*2860*/  LEA.HI.X R34, R27.reuse, R24, RZ, 0x1d, P1 ;  /* 0x000000181b227211 */ /* 0x040fe200008fecff */
[C---:B------:R-:W-:Y:S01]  /*2870*/  IMAD R31, R38.reuse, R39, R31 ;  /* 0x00000027261f7224 */ /* 0x040fe200078e021f */
[----:B------:R-:W-:Y:S01]  /*2880*/  LEA R24, P1, R27, R32, 0x1e ;  /* 0x000000201b187211 */ /* 0x000fe2000782f0ff */
[----:B------:R-:W-:Y:S01]  /*2890*/  IMAD.WIDE.U32 R38, R38, R38, RZ ;  /* 0x0000002626267225 */ /* 0x000fe200078e00ff */
[----:B------:R-:W-:-:S02]  /*28a0*/  IADD3.X R32, PT, PT, R37, -0x4000000, RZ, P2, !PT ;  /* 0xfc00000025207810 */ /* 0x000fc400017fe4ff */
[----:B------:R-:W-:Y:S01]  /*28b0*/  LEA.HI.X R27, R27, R34, RZ, 0x1e, P1 ;  /* 0x000000221b1b7211 */ /* 0x000fe200008ff4ff */
[----:B------:R-:W-:Y:S01]  /*28c0*/  IMAD.IADD R31, R39, 0x1, R31 ;  /* 0x00000001271f7824 */ /* 0x000fe200078e021f */
[----:B------:R-:W-:Y:S01]  /*28d0*/  SEL R37, R32, R37, P0 ;  /* 0x0000002520257207 */ /* 0x000fe20000000000 */
[-C--:B------:R-:W-:Y:S02]  /*28e0*/  IMAD R32, R14, R33.reuse, RZ ;  /* 0x000000210e207224 */ /* 0x080fe400078e02ff */
[----:B------:R-:W-:Y:S01]  /*28f0*/  IMAD.WIDE.U32 R28, R38, 0x90, R28 ;  /* 0x00000090261c7825 */ /* 0x000fe200078e001c */
[----:B------:R-:W-:Y:S02]  /*2900*/  IADD3.X R37, PT, PT, R42, 0x3ffffff, R37, P3, P6 ;  /* 0x03ffffff2a257810 */ /* 0x000fe40001fec425 */
[----:B------:R-:W-:Y:S01]  /*2910*/  IADD3 R10, P6, PT, R10, 0x1, RZ ;  /* 0x000000010a0a7810 */ /* 0x000fe20007fde0ff */
[C---:B------:R-:W-:Y:S01]  /*2920*/  IMAD R39, R33.reuse, R14, R32 ;  /* 0x0000000e21277224 */ /* 0x040fe200078e0220 */
[----:B------:R-:W-:Y:S01]  /*2930*/  IADD3 R28, P0, PT, RZ, R28, RZ ;  /* 0x0000001cff1c7210 */ /* 0x000fe20007f1e0ff */
[----:B------:R-:W-:-:S04]  /*2940*/  IMAD.WIDE.U32 R32, R33, R33, RZ ;  /* 0x0000002121207225 */ /* 0x000fc800078e00ff */
[----:B------:R-:W-:Y:S02]  /*2950*/  IMAD.IADD R14, R33, 0x1, R39 ;  /* 0x00000001210e7824 */ /* 0x000fe400078e0227 */
[C---:B------:R-:W-:Y:S02]  /*2960*/  IMAD.SHL.U32 R39, R26.reuse, 0x2, RZ ;  /* 0x000000021a277824 */ /* 0x040fe400078e00ff */
[----:B------:R-:W-:Y:S01]  /*2970*/  IMAD R31, R31, 0x90, RZ ;  /* 0x000000901f1f7824 */ /* 0x000fe200078e02ff */
[----:B------:R-:W-:Y:S01]  /*2980*/  SHF.R.U32.HI R33, RZ, 0x1a, R14 ;  /* 0x0000001aff217819 */ /* 0x000fe2000001160e */
[----:B------:R-:W-:Y:S01]  /*2990*/  IMAD.SHL.U32 R26, R26, 0x2, RZ ;  /* 0x000000021a1a7824 */ /* 0x000fe200078e00ff */
[----:B------:R-:W-:Y:S01]  /*29a0*/  LOP3.LUT R39, R39, 0x3fffffe, RZ, 0xc0, !PT ;  /* 0x03fffffe27277812 */ /* 0x000fe200078ec0ff */
[----:B------:R-:W-:Y:S01]  /*29b0*/  IMAD.X R11, RZ, RZ, R11, P6 ;  /* 0x000000ffff0b7224 */ /* 0x000fe200030e060b */
[----:B------:R-:W-:Y:S02]  /*29c0*/  LEA R32, P1, R33, R32, 0x1d ;  /* 0x0000002021207211 */ /* 0x000fe4000782e8ff */
[----:B------:R-:W-:-:S02]  /*29d0*/  IADD3.X R29, PT, PT, R39, R29, R31, P0, !PT ;  /* 0x0000001d271d7210 */ /* 0x000fc400007fe41f */
[C---:B------:R-:W-:Y:S02]  /*29e0*/  ISETP.GT.U32.AND P0, PT, R24.reuse, -0x60000001, PT ;  /* 0x9fffffff1800780c */ /* 0x040fe40003f04070 */
[----:B------:R-:W-:Y:S02]  /*29f0*/  IADD3 R31, P2, PT, R24, 0x60000000, RZ ;  /* 0x60000000181f7810 */ /* 0x000fe40007f5e0ff */
[C---:B------:R-:W-:Y:S02]  /*2a00*/  ISETP.GT.U32.AND.EX P0, PT, R27.reuse, 0x3ffffff, PT, P0 ;  /* 0x03ffffff1b00780c */ /* 0x040fe40003f04100 */
[----:B------:R-:W-:Y:S02]  /*2a10*/  IADD3.X R34, PT, PT, R27, -0x4000000, RZ, P2, !PT ;  /* 0xfc0000001b227810 */ /* 0x000fe400017fe4ff */
[----:B------:R-:W-:Y:S02]  /*2a20*/  LOP3.LUT R36, R14, 0x3ffffff, RZ, 0xc0, !PT ;  /* 0x03ffffff0e247812 */ /* 0x000fe400078ec0ff */
[----:B------:R-:W-:-:S02]  /*2a30*/  SEL R27, R34, R27, P0 ;  /* 0x0000001b221b7207 */ /* 0x000fc40000000000 */
[----:B------:R-:W-:Y:S02]  /*2a40*/  SHF.R.U32.HI R34, RZ, 0x1a, R15 ;  /* 0x0000001aff227819 */ /* 0x000fe4000001160f */
[----:B------:R-:W-:Y:S02]  /*2a50*/  SEL R24, R31, R24, P0 ;  /* 0x000000181f187207 */ /* 0x000fe40000000000 */
[----:B------:R-:W-:Y:S02]  /*2a60*/  LOP3.LUT R15, R15, 0x3ffffff, RZ, 0xc0, !PT ;  /* 0x03ffffff0f0f7812 */ /* 0x000fe400078ec0ff */
[----:B------:R-:W-:Y:S02]  /*2a70*/  LEA R25, P0, R34, R25, 0x1d ;  /* 0x0000001922197211 */ /* 0x000fe4000780e8ff */
[C---:B------:R-:W-:Y:S02]  /*2a80*/  LEA.HI.X R36, R33.reuse, R36, RZ, 0x1d, P1 ;  /* 0x0000002421247211 */ /* 0x040fe400008fecff */
[----:B------:R-:W-:-:S02]  /*2a90*/  LEA R32, P1, R33, R32, 0x1e ;  /* 0x0000002021207211 */ /* 0x000fc4000782f0ff */
[C---:B------:R-:W-:Y:S02]  /*2aa0*/  LEA.HI.X R15, R34.reuse, R15, RZ, 0x1d, P0 ;  /* 0x0000000f220f7211 */ /* 0x040fe400000fecff */
[----:B------:R-:W-:Y:S02]  /*2ab0*/  LEA R14, P0, R34, R25, 0x1e ;  /* 0x00000019220e7211 */ /* 0x000fe4000780f0ff */
[----:B------:R-:W-:Y:S02]  /*2ac0*/  LEA.HI.X R33, R33, R36, RZ, 0x1e, P1 ;  /* 0x0000002421217211 */ /* 0x000fe400008ff4ff */
[----:B------:R-:W-:Y:S02]  /*2ad0*/  SHF.R.U32.HI R36, RZ, 0x1a, R30 ;  /* 0x0000001aff247819 */ /* 0x000fe4000001161e */
[----:B------:R-:W-:Y:S02]  /*2ae0*/  ISETP.GT.U32.AND P1, PT, R32, -0x60000001, PT ;  /* 0x9fffffff2000780c */ /* 0x000fe40003f24070 */
[----:B------:R-:W-:-:S02]  /*2af0*/  LEA.HI.X R25, R34, R15, RZ, 0x1e, P0 ;  /* 0x0000000f22197211 */ /* 0x000fc400000ff4ff */
[----:B------:R-:W-:Y:S02]  /*2b00*/  LOP3.LUT R39, R30, 0x3ffffff, RZ, 0xc0, !PT ;  /* 0x03ffffff1e277812 */ /* 0x000fe400078ec0ff */
[----:B------:R-:W-:Y:S02]  /*2b10*/  LEA R15, P3, R36, R41, 0x1d ;  /* 0x00000029240f7211 */ /* 0x000fe4000786e8ff */
[----:B------:R-:W-:Y:S02]  /*2b20*/  IADD3 R31, P2, PT, R32, 0x60000000, RZ ;  /* 0x60000000201f7810 */ /* 0x000fe40007f5e0ff */
[----:B------:R-:W-:Y:S02]  /*2b30*/  ISETP.GT.U32.AND.EX P1, PT, R33, 0x3ffffff, PT, P1 ;  /* 0x03ffffff2100780c */ /* 0x000fe40003f24110 */
[C---:B------:R-:W-:Y:S02]  /*2b40*/  LEA.HI.X R39, R36.reuse, R39, RZ, 0x1d, P3 ;  /* 0x0000002724277211 */ /* 0x040fe400018fecff */
[----:B------:R-:W-:-:S02]  /*2b50*/  LEA R15, P4, R36, R15, 0x1e ;  /* 0x0000000f240f7211 */ /* 0x000fc4000788f0ff */
[----:B------:R-:W-:Y:S02]  /*2b60*/  SEL R31, R31, R32, P1 ;  /* 0x000000201f1f7207 */ /* 0x000fe40000800000 */
[C---:B------:R-:W-:Y:S02]  /*2b70*/  ISETP.GT.U32.AND P0, PT, R14.reuse, -0x60000001, PT ;  /* 0x9fffffff0e00780c */ /* 0x040fe40003f04070 */
[----:B------:R-:W-:Y:S02]  /*2b80*/  IADD3 R41, P3, PT, R14, 0x60000000, RZ ;  /* 0x600000000e297810 */ /* 0x000fe40007f7e0ff */
[----:B------:R-:W-:Y:S02]  /*2b90*/  IADD3.X R32, PT, PT, R33, -0x4000000, RZ, P2, !PT ;  /* 0xfc00000021207810 */ /* 0x000fe400017fe4ff */
[----:B------:R-:W-:Y:S02]  /*2ba0*/  SHF.R.U32.HI R30, RZ, 0x1a, R37 ;  /* 0x0000001aff1e7819 */ /* 0x000fe40000011625 */
[----:B------:R-:W-:-:S02]  /*2bb0*/  LOP3.LUT R35, R26, 0x3fffffe, RZ, 0xc0, !PT ;  /* 0x03fffffe1a237812 */ /* 0x000fc400078ec0ff */
[----:B------:R-:W-:Y:S02]  /*2bc0*/  LEA.HI.X R26, R36, R39, RZ, 0x1e, P4 ;  /* 0x00000027241a7211 */ /* 0x000fe400020ff4ff */
[----:B------:R-:W-:Y:S01]  /*2bd0*/  ISETP.GT.U32.AND.EX P0, PT, R25, 0x3ffffff, PT, P0 ;  /* 0x03ffffff1900780c */ /* 0x000fe20003f04100 */
[----:B------:R-:W-:Y:S01]  /*2be0*/  IMAD.WIDE.U32 R28, R35, -0xc, R28 ;  /* 0xfffffff4231c7825 */ /* 0x000fe200078e001c */
[----:B------:R-:W-:Y:S02]  /*2bf0*/  IADD3.X R34, PT, PT, R25, -0x4000000, RZ, P3, !PT ;  /* 0xfc00000019227810 */ /* 0x000fe40001ffe4ff */
[----:B------:R-:W-:Y:S01]  /*2c00*/  SEL R33, R32, R33, P1 ;  /* 0x0000002120217207 */ /* 0x000fe20000800000 */
[----:B------:R-:W-:Y:S01]  /*2c10*/  IMAD.IADD R32, R29, 0x1, -R35 ;  /* 0x000000011d207824 */ /* 0x000fe200078e0a23 */
[----:B------:R-:W-:Y:S02]  /*2c20*/  LOP3.LUT R39, R37, 0x3ffffff, RZ, 0xc0, !PT ;  /* 0x03ffffff25277812 */ /* 0x000fe400078ec0ff */
[----:B------:R-:W-:-:S02]  /*2c30*/  LEA R37, P1, R30, R13, 0x1d ;  /* 0x0000000d1e257211 */ /* 0x000fc4000782e8ff */
[----:B------:R-:W-:Y:S02]  /*2c40*/  SEL R14, R41, R14, P0 ;  /* 0x0000000e290e7207 */ /* 0x000fe40000000000 */
[----:B------:R-:W-:Y:S02]  /*2c50*/  SEL R13, R34, R25, P0 ;  /* 0x00000019220d7207 */ /* 0x000fe40000000000 */
[----:B------:R-:W-:Y:S02]  /*2c60*/  ISETP.GT.U32.AND P0, PT, R15, -0x60000001, PT ;  /* 0x9fffffff0f00780c */ /* 0x000fe40003f04070 */
[C---:B------:R-:W-:Y:S02]  /*2c70*/  LEA.HI.X R25, R30.reuse, R39, RZ, 0x1d, P1 ;  /* 0x000000271e197211 */ /* 0x040fe400008fecff */
[----:B------:R-:W-:Y:S02]  /*2c80*/  LEA R36, P1, R30, R37, 0x1e ;  /* 0x000000251e247211 */ /* 0x000fe4000782f0ff */
[----:B------:R-:W-:-:S02]  /*2c90*/  IADD3 R31, P2, P3, R28, -0x60000000, R31 ;  /* 0xa00000001c1f7810 */ /* 0x000fc40007b5e01f */
[----:B------:R-:W-:Y:S02]  /*2ca0*/  IADD3 R34, P4, PT, R15, 0x60000000, RZ ;  /* 0x600000000f227810 */ /* 0x000fe40007f9e0ff */
[----:B------:R-:W-:Y:S02]  /*2cb0*/  ISETP.GT.U32.AND.EX P0, PT, R26, 0x3ffffff, PT, P0 ;  /* 0x03ffffff1a00780c */ /* 0x000fe40003f04100 */
[----:B------:R-:W-:Y:S02]  /*2cc0*/  LEA.HI.X R37, R30, R25, RZ, 0x1e, P1 ;  /* 0x000000191e257211 */ /* 0x000fe400008ff4ff */
[----:B------:R-:W-:Y:S02]  /*2cd0*/  ISETP.GT.U32.AND P1, PT, R36, -0x60000001, PT ;  /* 0x9fffffff2400780c */ /* 0x000fe40003f24070 */
[----:B------:R-:W-:Y:S02]  /*2ce0*/  IADD3.X R33, PT, PT, R32, 0x3ffffff, R33, P2, P3 ;  /* 0x03ffffff20217810 */ /* 0x000fe400017e6421 */
[----:B------:R-:W-:-:S02]  /*2cf0*/  SEL R35, R34, R15, P0 ;  /* 0x0000000f22237207 */ /* 0x000fc40000000000 */
[----:B------:R-:W-:Y:S02]  /*2d00*/  IADD3.X R15, PT, PT, R26, -0x4000000, RZ, P4, !PT ;  /* 0xfc0000001a0f7810 */ /* 0x000fe400027fe4ff */
[----:B------:R-:W-:Y:S02]  /*2d10*/  IADD3 R25, P4, PT, R36, 0x60000000, RZ ;  /* 0x6000000024197810 */ /* 0x000fe40007f9e0ff */
[----:B------:R-:W-:Y:S02]  /*2d20*/  ISETP.GT.U32.AND.EX P1, PT, R37, 0x3ffffff, PT, P1 ;  /* 0x03ffffff2500780c */ /* 0x000fe40003f24110 */
[----:B------:R-:W-:Y:S02]  /*2d30*/  SHF.R.U32.HI R30, RZ, 0x1a, R33 ;  /* 0x0000001aff1e7819 */ /* 0x000fe40000011621 */
[----:B------:R-:W-:Y:S02]  /*2d40*/  SEL R28, R15, R26, P0 ;  /* 0x0000001a0f1c7207 */ /* 0x000fe40000000000 */
[----:B------:R-:W-:-:S02]  /*2d50*/  SEL R15, R25, R36, P1 ;  /* 0x00000024190f7207 */ /* 0x000fc40000800000 */
[----:B------:R-:W-:Y:S02]  /*2d60*/  LOP3.LUT R29, R33, 0x3ffffff, RZ, 0xc0, !PT ;  /* 0x03ffffff211d7812 */ /* 0x000fe400078ec0ff */
[C---:B------:R-:W-:Y:S02]  /*2d70*/  LEA R25, P2, R30.reuse, R31, 0x1d ;  /* 0x0000001f1e197211 */ /* 0x040fe4000784e8ff */
[----:B------:R-:W-:Y:S02]  /*2d80*/  IADD3.X R26, PT, PT, R37, -0x4000000, RZ, P4, !PT ;  /* 0xfc000000251a7810 */ /* 0x000fe400027fe4ff */
[C---:B------:R-:W-:Y:S02]  /*2d90*/  LEA.HI.X R29, R30.reuse, R29, RZ, 0x1d, P2 ;  /* 0x0000001d1e1d7211 */ /* 0x040fe400010fecff */
[----:B------:R-:W-:Y:S02]  /*2da0*/  LEA R25, P3, R30, R25, 0x1e ;  /* 0x000000191e197211 */ /* 0x000fe4000786f0ff */
[----:B------:R-:W-:-:S02]  /*2db0*/  ISETP.GE.U32.AND P0, PT, R35, R24, PT ;  /* 0x000000182300720c */ /* 0x000fc40003f06070 */
[----:B------:R-:W-:Y:S02]  /*2dc0*/  LEA.HI.X R29, R30, R29, RZ, 0x1e, P3 ;  /* 0x0000001d1e1d7211 */ /* 0x000fe400018ff4ff */
[----:B------:R-:W-:Y:S02]  /*2dd0*/  SEL R26, R26, R37, P1 ;  /* 0x000000251a1a7207 */ /* 0x000fe40000800000 */
[----:B------:R-:W-:Y:S02]  /*2de0*/  ISETP.NE.U32.AND P3, PT, R10, R3, PT ;  /* 0x000000030a00720c */ /* 0x000fe40003f65070 */
[----:B------:R-:W-:Y:S02]  /*2df0*/  IADD3 R32, P5, PT, R35, -0x60000000, RZ ;  /* 0xa000000023207810 */ /* 0x000fe40007fbe0ff */
[----:B------:R-:W-:Y:S02]  /*2e00*/  ISETP.GE.U32.AND.EX P0, PT, R28, R27, PT, P0 ;  /* 0x0000001b1c00720c */ /* 0x000fe40003f06100 */
[----:B------:R-:W-:-:S02]  /*2e10*/  ISETP.GE.U32.AND P1, PT, R14, R15, PT ;  /* 0x0000000f0e00720c */ /* 0x000fc40003f26070 */
[----:B------:R-:W-:Y:S02]  /*2e20*/  ISETP.NE.AND.EX P3, PT, R11, R4, PT, P3 ;  /* 0x000000040b00720c */ /* 0x000fe40003f65330 */
[----:B------:R-:W-:Y:S02]  /*2e30*/  SEL R31, R32, R35, !P0 ;  /* 0x00000023201f7207 */ /* 0x000fe40004000000 */
[----:B------:R-:W-:Y:S02]  /*2e40*/  IADD3 R33, P2, PT, R14, -0x60000000, RZ ;  /* 0xa00000000e217810 */ /* 0x000fe40007f5e0ff */
[----:B------:R-:W-:Y:S02]  /*2e50*/  ISETP.GE.U32.AND.EX P1, PT, R13, R26, PT, P1 ;  /* 0x0000001a0d00720c */ /* 0x000fe40003f26110 */
[----:B------:R-:W-:Y:S02]  /*2e60*/  IADD3 R32, P4, PT, R31, -R24, RZ ;  /* 0x800000181f207210 */ /* 0x000fe40007f9e0ff */
[----:B------:R-:W-:-:S02]  /*2e70*/  SEL R14, R33, R14, !P1 ;  /* 0x0000000e210e7207 */ /* 0x000fc40004800000 */
[----:B------:R-:W-:Y:S02]  /*2e80*/  IADD3.X R30, PT, PT, R13, 0x3ffffff, RZ, P2, !PT ;  /* 0x03ffffff0d1e7810 */ /* 0x000fe400017fe4ff */
[----:B------:R-:W-:Y:S02]  /*2e90*/  IADD3.X R31, PT, PT, R28, 0x3ffffff, RZ, P5, !PT ;  /* 0x03ffffff1c1f7810 */ /* 0x000fe40002ffe4ff */
[C---:B------:R-:W-:Y:S02]  /*2ea0*/  ISETP.GT.U32.AND P2, PT, R25.reuse, -0x60000001, PT ;  /* 0x9fffffff1900780c */ /* 0x040fe40003f44070 */
[----:B------:R-:W-:Y:S02]  /*2eb0*/  IADD3 R24, P5, PT, R25, 0x60000000, RZ ;  /* 0x6000000019187810 */ /* 0x000fe40007fbe0ff */
[----:B------:R-:W-:Y:S02]  /*2ec0*/  IADD3 R14, P6, PT, R14, -R15, RZ ;  /* 0x8000000f0e0e7210 */ /* 0x000fe40007fde0ff */
[----:B------:R-:W-:-:S02]  /*2ed0*/  SEL R28, R31, R28, !P0 ;  /* 0x0000001c1f1c7207 */ /* 0x000fc40004000000 */
[----:B------:R-:W-:Y:S02]  /*2ee0*/  SEL R15, R30, R13, !P1 ;  /* 0x0000000d1e0f7207 */ /* 0x000fe40004800000 */
[C---:B------:R-:W-:Y:S01]  /*2ef0*/  ISETP.GT.U32.AND.EX P2, PT, R29.reuse, 0x3ffffff, PT, P2 ;  /* 0x03ffffff1d00780c */ /* 0x040fe20003f44120 */
[----:B------:R-:W-:Y:S01]  /*2f00*/  IMAD.X R27, R28, 0x1, ~R27, P4 ;  /* 0x000000011c1b7824 */ /* 0x000fe200020e0e1b */
[----:B------:R-:W-:Y:S01]  /*2f10*/  IADD3.X R38, PT, PT, R29, -0x4000000, RZ, P5, !PT ;  /* 0xfc0000001d267810 */ /* 0x000fe20002ffe4ff */
[----:B------:R-:W-:Y:S01]  /*2f20*/  IMAD.X R15, R15, 0x1, ~R26, P6 ;  /* 0x000000010f0f7824 */ /* 0x000fe200030e0e1a */
[----:B------:R-:W-:Y:S02]  /*2f30*/  SEL R13, R24, R25, P2 ;  /* 0x00000019180d7207 */ /* 0x000fe40001000000 */
[----:B------:R-:W-:Y:S01]  /*2f40*/  SEL R38, R38, R29, P2 ;  /* 0x0000001d26267207 */ /* 0x000fe20001000000 */
[----:B------:R-:W-:Y:S06]  /*2f50*/  @P3 BRA `(.L_x_7) ;  /* 0xffffffe800fc3947 */ /* 0x000fec000383ffff */
.L_x_3:
[----:B------:R-:W-:Y:S05]  /*2f60*/  BSYNC.RECONVERGENT B1 ;  /* 0x0000000000017941 */ /* 0x000fea0003800200 */
.L_x_2:
[C---:B------:R-:W-:Y:S02]  /*2f70*/  ISETP.GT.U32.AND P0, PT, R6.reuse, 0x1, PT ;  /* 0x000000010600780c */ /* 0x040fe40003f04070 */
[----:B------:R-:W-:Y:S02]  /*2f80*/  IADD3 R3, P1, PT, R3, 0x1, RZ ;  /* 0x0000000103037810 */ /* 0x000fe40007f3e0ff */
[----:B------:R-:W-:Y:S02]  /*2f90*/  ISETP.GT.U32.AND.EX P0, PT, R5, RZ, PT, P0 ;  /* 0x000000ff0500720c */ /* 0x000fe40003f04100 */
[--C-:B------:R-:W-:Y:S01]  /*2fa0*/  SHF.R.U64 R6, R6, 0x1, R5.reuse ;  /* 0x0000000106067819 */ /* 0x100fe20000001205 */
[----:B------:R-:W-:Y:S01]  /*2fb0*/  IMAD.X R4, RZ, RZ, R4, P1 ;  /* 0x000000ffff047224 */ /* 0x000fe200008e0604 */
[----:B------:R-:W-:-:S09]  /*2fc0*/  SHF.R.U32.HI R5, RZ, 0x1, R5 ;  /* 0x00000001ff057819 */ /* 0x000fd20000011605 */
[----:B------:R-:W-:Y:S05]  /*2fd0*/  @P0 BRA `(.L_x_8) ;  /* 0xffffffd000a80947 */ /* 0x000fea000383ffff */
.L_x_1:
[----:B------:R-:W-:Y:S05]  /*2fe0*/  BSYNC.RECONVERGENT B0 ;  /* 0x0000000000007941 */ /* 0x000fea0003800200 */
.L_x_0:
[----:B------:R-:W0:Y:S01]  /*2ff0*/  S2R R3, SR_TID.X ;  /* 0x0000000000037919 */ /* 0x000e220000002100 */
[----:B------:R-:W1:Y:S01]  /*3000*/  S2UR UR5, SR_CgaCtaId ;  /* 0x00000000000579c3 */ /* 0x000e620000008800 */
[----:B------:R-:W-:Y:S01]  /*3010*/  UMOV UR4, 0x400 ;  /* 0x0000040000047882 */ /* 0x000fe20000000000 */
[----:B------:R-:W-:Y:S01]  /*3020*/  IADD3 R4, P1, PT, R20, 0x1, RZ ;  /* 0x0000000114047810 */ /* 0x000fe20007f3e0ff */
[----:B------:R-:W-:Y:S03]  /*3030*/  BSSY.RECONVERGENT B0, `(.L_x_9) ;  /* 0x00002dc000007945 */ /* 0x000fe60003800200 */
[----:B------:R-:W-:Y:S01]  /*3040*/  ISETP.NE.U32.AND P0, PT, R4, RZ, PT ;  /* 0x000000ff0400720c */ /* 0x000fe20003f05070 */
[----:B------:R-:W-:-:S05]  /*3050*/  IMAD.X R6, RZ, RZ, R2, P1 ;  /* 0x000000ffff067224 */ /* 0x000fca00008e0602 */
[----:B------:R-:W-:Y:S01]  /*3060*/  ISETP.NE.AND.EX P0, PT, R6, RZ, PT, P0 ;  /* 0x000000ff0600720c */ /* 0x000fe20003f05300 */
[----:B-1----:R-:W-:-:S06]  /*3070*/  ULEA UR4, UR5, UR4, 0x18 ;  /* 0x0000000405047291 */ /* 0x002fcc000f8ec0ff */
[----:B0-----:R-:W-:-:S05]  /*3080*/  LEA R5, R3, UR4, 0x3 ;  /* 0x0000000403057c11 */ /* 0x001fca000f8e18ff */
[----:B------:R0:W-:Y:S01]  /*3090*/  STS.64 [R5], R22 ;  /* 0x0000001605007388 */ /* 0x0001e20000000a00 */
[----:B------:R-:W-:Y:S05]  /*30a0*/  @!P0 BRA `(.L_x_10) ;  /* 0x0000002c00508947 */ /* 0x000fea0003800000 */
[----:B0-----:R-:W-:Y:S02]  /*30b0*/  IMAD.MOV.U32 R5, RZ, RZ, R4 ;  /* 0x000000ffff057224 */ /* 0x001fe400078e0004 */
[----:B------:R-:W-:Y:S02]  /*30c0*/  IMAD.MOV.U32 R7, RZ, RZ, RZ ;  /* 0x000000ffff077224 */ /* 0x000fe400078e00ff */
[----:B------:R-:W-:-:S07]  /*30d0*/  IMAD.MOV.U32 R8, RZ, RZ, RZ ;  /* 0x000000ffff087224 */ /* 0x000fce00078e00ff */
.L_x_17:
        /* <DEDUP_REMOVED lines=9> */
[--C-:B-----5:R-:W-:Y:S01]  /*3170*/  IMAD.MOV.U32 R16, RZ, RZ, R18.reuse ;  /* 0x000000ffff107224 */ /* 0x120fe200078e0012 */
[----:B------:R-:W-:Y:S01]  /*3180*/  IADD3 R11, P0, PT, -R22, -0x60000000, RZ ;  /* 0xa0000000160b7810 */ /* 0x000fe20007f1e1ff */
[--C-:B------:R-:W-:Y:S01]  /*3190*/  IMAD.MOV.U32 R17, RZ, RZ, R19.reuse ;  /* 0x000000ffff117224 */ /* 0x100fe200078e0013 */
[----:B------:R-:W-:Y:S02]  /*31a0*/  ISETP.NE.AND.EX P2, PT, R8, RZ, PT, P2 ;  /* 0x000000ff0800720c */ /* 0x000fe40003f45320 */
[----:B------:R-:W-:Y:S01]  /*31b0*/  IADD3.X R4, PT, PT, ~R14, 0x3ffffff, RZ, P0, !PT ;  /* 0x03ffffff0e047810 */ /* 0x000fe200007fe5ff */
[----:B------:R-:W-:-:S04]  /*31c0*/  IMAD.WIDE.U32 R10, R11, 0x6, R18 ;  /* 0x000000060b0a7825 */ /* 0x000fc800078e0012 */
        /* <DEDUP_REMOVED lines=8> */
[C---:B------:R-:W-:Y:S02]  /*3250*/  LEA.HI.X R10, R4.reuse, R10, RZ, 0x1d, P0 ;  /* 0x0000000a040a7211 */ /* 0x040fe400000fecff */
[C---:B------:R-:W-:Y:S02]  /*3260*/  LEA R9, P1, R4.reuse, R9, 0x1e ;  /* 0x0000000904097211 */ /* 0x040fe4000782f0ff */
[----:B------:R-:W-:Y:S02]  /*3270*/  ISETP.NE.U32.AND P0, PT, R7, RZ, PT ;  /* 0x000000ff0700720c */ /* 0x000fe40003f05070 */
[----:B------:R-:W-:Y:S02]  /*3280*/  LEA.HI.X R10, R4, R10, RZ, 0x1e, P1 ;  /* 0x0000000a040a7211 */ /* 0x000fe400008ff4ff */
[----:B------:R-:W-:Y:S02]  /*3290*/  ISETP.GT.U32.AND P1, PT, R9, -0x60000001, PT ;  /* 0x9fffffff0900780c */ /* 0x000fe40003f24070 */
[----:B------:R-:W-:-:S02]  /*32a0*/  ISETP.NE.AND.EX P0, PT, R8, RZ, PT, P0 ;  /* 0x000000ff0800720c */ /* 0x000fc40003f05300 */
[----:B------:R-:W-:Y:S02]  /*32b0*/  IADD3 R12, P4, PT, R9, 0x60000000, RZ ;  /* 0x60000000090c7810 */ /* 0x000fe40007f9e0ff */
[----:B------:R-:W-:Y:S01]  /*32c0*/  ISETP.GT.U32.AND.EX P1, PT, R10, 0x3ffffff, PT, P1 ;  /* 0x03ffffff0a00780c */ /* 0x000fe20003f24110 */
[----:B------:R-:W-:-:S12]  /*32d0*/  @!P2 BRA `(.L_x_14) ;  /* 0x000000140040a947 */ /* 0x000fd80003800000 */
[----:B------:R-:W-:Y:S01]  /*32e0*/  IMAD.MOV.U32 R23, RZ, RZ, RZ ;  /* 0x000000ffff177224 */ /* 0x000fe200078e00ff */
[----:B------:R-:W-:Y:S01]  /*32f0*/  UMOV UR4, URZ ;  /* 0x000000ff00047c82 */ /* 0x000fe20008000000 */
        /* <DEDUP_REMOVED lines=9> */
[----:B------:R-:W-:Y:S01]  /*3390*/  IADD3.X R13, PT, PT, R4, -0x1, RZ, P3, !PT ;  /* 0xffffffff040d7810 */ /* 0x000fe20001ffe4ff */
[----:B------:R-:W-:Y:S01]  /*33a0*/  IMAD.MOV.U32 R28, RZ, RZ, R7 ;  /* 0x000000ffff1c7224 */ /* 0x000fe200078e0007 */
[----:B------:R-:W-:Y:S02]  /*33b0*/  SEL R15, RZ, 0x1, !P2 ;  /* 0x00000001ff0f7807 */ /* 0x000fe40005000000 */
[----:B------:R-:W-:-:S02]  /*33c0*/  SEL R11, R11, R22, P2 ;  /* 0x000000160b0b7207 */ /* 0x000fc40001000000 */
[----:B------:R-:W-:Y:S02]  /*33d0*/  SEL R13, R13, R4, P2 ;  /* 0x000000040d0d7207 */ /* 0x000fe40001000000 */
[----:B------:R-:W-:Y:S01]  /*33e0*/  IADD3 R14, P2, PT, R15, R14, RZ ;  /* 0x0000000e0f0e7210 */ /* 0x000fe20007f5e0ff */
[----:B------:R-:W-:-:S04]  /*33f0*/  IMAD.MOV.U32 R15, RZ, RZ, R8 ;  /* 0x000000ffff0f7224 */ /* 0x000fc800078e0008 */
[----:B------:R-:W-:-:S08]  /*3400*/  IMAD.X R4, RZ, RZ, RZ, P2 ;  /* 0x000000ffff047224 */ /* 0x000fd000010e06ff */
.L_x_15:
[----:B------:R-:W-:Y:S01]  /*3410*/  IMAD.MOV.U32 R25, RZ, RZ, RZ ;  /* 0x000000ffff197224 */ /* 0x000fe200078e00ff */
[----:B------:R-:W-:Y:S01]  /*3420*/  UMOV UR4, URZ ;  /* 0x000000ff00047c82 */ /* 0x000fe20008000000 */
[----:B------:R-:W-:Y:S02]  /*3430*/  IMAD.MOV.U32 R22, RZ, RZ, R16 ;  /* 0x000000ffff167224 */ /* 0x000fe400078e0010 */
        /* <DEDUP_REMOVED lines=10> */
[----:B------:R-:W-:Y:S02]  /*34e0*/  SEL R37, RZ, 0x1, !P2 ;  /* 0x00000001ff257807 */ /* 0x000fe40005000000 */
[----:B------:R-:W-:-:S02]  /*34f0*/  IADD3.X R26, PT, PT, R25, -0x1, RZ, P5, !PT ;  /* 0xffffffff191a7810 */ /* 0x000fc40002ffe4ff */
[----:B------:R-:W-:Y:S02]  /*3500*/  IADD3 R37, P6, PT, R27, R37, RZ ;  /* 0x000000251b257210 */ /* 0x000fe40007fde0ff */
[----:B------:R-:W-:Y:S02]  /*3510*/  SEL R26, R26, R25, P3 ;  /* 0x000000191a1a7207 */ /* 0x000fe40001800000 */
[----:B------:R-:W-:Y:S01]  /*3520*/  IADD3 R29, P5, PT, R24, 0xc, RZ ;  /* 0x0000000c181d7810 */ /* 0x000fe20007fbe0ff */
[----:B------:R-:W-:Y:S01]  /*3530*/  IMAD.X R36, RZ, RZ, RZ, P6 ;  /* 0x000000ffff247224 */ /* 0x000fe200030e06ff */
[----:B------:R-:W-:Y:S01]  /*3540*/  SEL R16, R23, R22, P3 ;  /* 0x0000001617107207 */ /* 0x000fe20001800000 */
[----:B------:R-:W-:Y:S01]  /*3550*/  IMAD R33, R26, R37, RZ ;  /* 0x000000251a217224 */ /* 0x000fe200078e02ff */
[----:B------:R-:W-:Y:S01]  /*3560*/  SEL R27, RZ, 0x1, !P3 ;  /* 0x00000001ff1b7807 */ /* 0x000fe20005800000 */
[----:B------:R-:W-:Y:S01]  /*3570*/  IMAD.WIDE.U32 R22, R37, 0x90, RZ ;  /* 0x0000009025167825 */ /* 0x000fe200078e00ff */
[----:B------:R-:W-:-:S02]  /*3580*/  SEL R29, R29, R24, P2 ;  /* 0x000000181d1d7207 */ /* 0x000fc40001000000 */
[----:B------:R-:W-:Y:S01]  /*3590*/  IADD3 R17, P3, PT, R17, R27, RZ ;  /* 0x0000001b11117210 */ /* 0x000fe20007f7e0ff */
[----:B------:R-:W-:Y:S01]  /*35a0*/  IMAD.WIDE.U32 R24, R16, R37, RZ ;  /* 0x0000002510187225 */ /* 0x000fe200078e00ff */
[----:B------:R-:W-:-:S03]  /*35b0*/  IADD3.X R27, PT, PT, R32, -0x1, RZ, P5, !PT ;  /* 0xffffffff201b7810 */ /* 0x000fc60002ffe4ff */
[----:B------:R-:W-:Y:S01]  /*35c0*/  IMAD R35, R36, 0x90, RZ ;  /* 0x0000009024237824 */ /* 0x000fe200078e02ff */
[----:B------:R-:W-:Y:S01]  /*35d0*/  SEL R32, R27, R32, P2 ;  /* 0x000000201b207207 */ /* 0x000fe20001000000 */
[----:B------:R-:W-:Y:S02]  /*35e0*/  IMAD R33, R16, R36, R33 ;  /* 0x0000002410217224 */ /* 0x000fe400078e0221 */
[----:B------:R-:W-:Y:S02]  /*35f0*/  IMAD.IADD R38, R23, 0x1, R35 ;  /* 0x0000000117267824 */ /* 0x000fe400078e0223 */
[----:B------:R-:W-:Y:S02]  /*3600*/  IMAD.IADD R25, R25, 0x1, R33 ;  /* 0x0000000119197824 */ /* 0x000fe400078e0221 */
[----:B------:R-:W-:Y:S02]  /*3610*/  IMAD.X R33, RZ, RZ, RZ, P3 ;  /* 0x000000ffff217224 */ /* 0x000fe400018e06ff */
[----:B------:R-:W-:-:S02]  /*3620*/  IMAD R27, R38, R17, RZ ;  /* 0x00000011261b7224 */ /* 0x000fc400078e02ff */
[CC--:B------:R-:W-:Y:S02]  /*3630*/  IMAD R23, R33.reuse, R29.reuse, RZ ;  /* 0x0000001d21177224 */ /* 0x0c0fe400078e02ff */
[-C--:B------:R-:W-:Y:S02]  /*3640*/  IMAD R35, R26, R29.reuse, RZ ;  /* 0x0000001d1a237224 */ /* 0x080fe400078e02ff */
[----:B------:R-:W-:Y:S02]  /*3650*/  IMAD R33, R33, R22, R27 ;  /* 0x0000001621217224 */ /* 0x000fe400078e021b */
[C---:B------:R-:W-:Y:S02]  /*3660*/  IMAD R23, R17.reuse, R32, R23 ;  /* 0x0000002011177224 */ /* 0x040fe400078e0217 */
[----:B------:R-:W-:-:S04]  /*3670*/  IMAD.WIDE.U32 R24, R17, R29, R24 ;  /* 0x0000001d11187225 */ /* 0x000fc800078e0018 */
[----:B------:R-:W-:-:S04]  /*3680*/  IMAD.WIDE.U32 R26, R22, R17, RZ ;  /* 0x00000011161a7225 */ /* 0x000fc800078e00ff */
[C---:B------:R-:W-:Y:S02]  /*3690*/  IMAD R35, R16.reuse, R32, R35 ;  /* 0x0000002010237224 */ /* 0x040fe400078e0223 */
[----:B------:R-:W-:-:S04]  /*36a0*/  IMAD.WIDE.U32 R16, R16, R29, RZ ;  /* 0x0000001d10107225 */ /* 0x000fc800078e00ff */
[----:B------:R-:W-:Y:S02]  /*36b0*/  IMAD.IADD R27, R27, 0x1, R33 ;  /* 0x000000011b1b7824 */ /* 0x000fe400078e0221 */
[----:B------:R-:W-:Y:S02]  /*36c0*/  IMAD.IADD R25, R25, 0x1, R23 ;  /* 0x0000000119197824 */ /* 0x000fe400078e0217 */
[----:B------:R-:W-:Y:S02]  /*36d0*/  IMAD.IADD R33, R17, 0x1, R35 ;  /* 0x0000000111217824 */ /* 0x000fe400078e0223 */
[----:B------:R-:W-:Y:S01]  /*36e0*/  IMAD R39, R38, R37, RZ ;  /* 0x0000002526277224 */ /* 0x000fe200078e02ff */
[----:B------:R-:W-:Y:S02]  /*36f0*/  SHF.R.U64 R17, R24, 0x1a, R25 ;  /* 0x0000001a18117819 */ /* 0x000fe40000001219 */
[----:B------:R-:W-:Y:S01]  /*3700*/  SHF.R.U32.HI R30, RZ, 0x1a, R33 ;  /* 0x0000001aff1e7819 */ /* 0x000fe20000011621 */
[C---:B------:R-:W-:Y:S01]  /*3710*/  IMAD R39, R36.reuse, R22, R39 ;  /* 0x0000001624277224 */ /* 0x040fe200078e0227 */
[----:B------:R-:W-:Y:S01]  /*3720*/  SHF.R.U32.HI R25, RZ, 0x1a, R25 ;  /* 0x0000001aff197819 */ /* 0x000fe20000011619 */
[----:B------:R-:W-:Y:S01]  /*3730*/  IMAD R36, R36, R29, RZ ;  /* 0x0000001d24247224 */ /* 0x000fe200078e02ff */
[----:B------:R-:W-:Y:S01]  /*3740*/  LEA R35, P2, R30, R16, 0x1d ;  /* 0x000000101e237211 */ /* 0x000fe2000784e8ff */
[----:B------:R-:W-:Y:S01]  /*3750*/  IMAD.WIDE.U32 R26, R17, 0x30000000, R26 ;  /* 0x30000000111a7825 */ /* 0x000fe200078e001a */
[----:B------:R-:W-:-:S03]  /*3760*/  LOP3.LUT R33, R33, 0x3ffffff, RZ, 0xc0, !PT ;  /* 0x03ffffff21217812 */ /* 0x000fc600078ec0ff */
[----:B------:R-:W-:Y:S01]  /*3770*/  IMAD.WIDE.U32 R16, R22, R37, RZ ;  /* 0x0000002516107225 */ /* 0x000fe200078e00ff */
[----:B------:R-:W-:-:S03]  /*3780*/  LEA.HI.X R33, R30, R33, RZ, 0x1d, P2 ;  /* 0x000000211e217211 */ /* 0x000fc600010fecff */
[----:B------:R-:W-:Y:S02]  /*3790*/  IMAD R41, R32, R37, R36 ;  /* 0x0000002520297224 */ /* 0x000fe400078e0224 */
[----:B------:R-:W-:-:S04]  /*37a0*/  IMAD.WIDE.U32 R22, R37, R29, RZ ;  /* 0x0000001d25167225 */ /* 0x000fc800078e00ff */
[----:B------:R-:W-:Y:S02]  /*37b0*/  IMAD.IADD R37, R23, 0x1, R41 ;  /* 0x0000000117257824 */ /* 0x000fe400078e0229 */
[----:B------:R-:W-:Y:S02]  /*37c0*/  IMAD.IADD R17, R17, 0x1, R39 ;  /* 0x0000000111117824 */ /* 0x000fe400078e0227 */
[----:B------:R-:W-:Y:S01]  /*37d0*/  IMAD R39, R32, R29, RZ ;  /* 0x0000001d20277224 */ /* 0x000fe200078e02ff */
[--C-:B------:R-:W-:Y:S02]  /*37e0*/  SHF.R.U64 R23, R22, 0x19, R37.reuse ;  /* 0x0000001916177819 */ /* 0x100fe40000001225 */
[----:B------:R-:W-:Y:S01]  /*37f0*/  SHF.R.U32.HI R36, RZ, 0x19, R37 ;  /* 0x00000019ff247819 */ /* 0x000fe20000011625 */
[----:B------:R-:W-:Y:S01]  /*3800*/  IMAD R39, R29, R32, R39 ;  /* 0x000000201d277224 */ /* 0x000fe200078e0227 */
[----:B------:R-:W-:Y:S01]  /*3810*/  LEA R37, P2, R30, R35, 0x1e ;  /* 0x000000231e257211 */ /* 0x000fe2000784f0ff */
[----:B------:R-:W-:-:S03]  /*3820*/  IMAD.WIDE.U32 R16, R23, 0x30000000, R16 ;  /* 0x3000000017107825 */ /* 0x000fc600078e0010 */
[----:B------:R-:W-:Y:S01]  /*3830*/  LEA.HI.X R30, R30, R33, RZ, 0x1e, P2 ;  /* 0x000000211e1e7211 */ /* 0x000fe200010ff4ff */
[----:B------:R-:W-:Y:S01]  /*3840*/  IMAD.SHL.U32 R23, R22, 0x2, RZ ;  /* 0x0000000216177824 */ /* 0x000fe200078e00ff */
[----:B------:R-:W-:Y:S01]  /*3850*/  IADD3 R16, P3, PT, RZ, R16, RZ ;  /* 0x00000010ff107210 */ /* 0x000fe20007f7e0ff */
[----:B------:R-:W-:Y:S02]  /*3860*/  IMAD R36, R36, 0x30000000, RZ ;  /* 0x3000000024247824 */ /* 0x000fe400078e02ff */
[----:B------:R-:W-:Y:S01]  /*3870*/  IMAD.MOV.U32 R35, RZ, RZ, RZ ;  /* 0x000000ffff237224 */ /* 0x000fe200078e00ff */
[----:B------:R-:W-:-:S04]  /*3880*/  LOP3.LUT R23, R23, 0x3fffffe, RZ, 0xc0, !PT ;  /* 0x03fffffe17177812 */ /* 0x000fc800078ec0ff */
[----:B------:R-:W-:Y:S01]  /*3890*/  IADD3.X R17, PT, PT, R23, R17, R36, P3, !PT ;  /* 0x0000001117117210 */ /* 0x000fe20001ffe424 */
[----:B------:R-:W-:Y:S01]  /*38a0*/  IMAD R36, R25, 0x30000000, RZ ;  /* 0x3000000019247824 */ /* 0x000fe200078e02ff */
[----:B------:R-:W-:Y:S01]  /*38b0*/  LOP3.LUT R23, R24, 0x3ffffff, RZ, 0xc0, !PT ;  /* 0x03ffffff18177812 */ /* 0x000fe200078ec0ff */
[----:B------:R-:W-:Y:S01]  /*38c0*/  IMAD.WIDE.U32 R24, R31, 0xc, R34 ;  /* 0x0000000c1f187825 */ /* 0x000fe200078e0022 */
[----:B------:R-:W-:Y:S02]  /*38d0*/  IADD3 R26, P3, PT, RZ, R26, RZ ;  /* 0x0000001aff1a7210 */ /* 0x000fe40007f7e0ff */
[----:B------:R-:W-:Y:S01]  /*38e0*/  IADD3 R34, P5, PT, R37, 0x60000000, RZ ;  /* 0x6000000025227810 */ /* 0x000fe20007fbe0ff */
[----:B------:R-:W-:Y:S01]  /*38f0*/  VIADD R25, R25, UR4 ;  /* 0x0000000419197c36 */ /* 0x000fe20008000000 */
[----:B------:R-:W-:Y:S02]  /*3900*/  IADD3.X R27, PT, PT, R23, R27, R36, P3, !PT ;  /* 0x0000001b171b7210 */ /* 0x000fe40001ffe424 */
[----:B------:R-:W-:-:S02]  /*3910*/  ISETP.GT.U32.AND P3, PT, R37, -0x60000001, PT ;  /* 0x9fffffff2500780c */ /* 0x000fc40003f64070 */
[----:B------:R-:W-:Y:S01]  /*3920*/  ISETP.GT.U32.AND P2, PT, R24, -0x1, PT ;  /* 0xffffffff1800780c */ /* 0x000fe20003f44070 */
[----:B------:R-:W-:Y:S01]  /*3930*/  IMAD.WIDE.U32 R32, R23, -0xc, R26 ;  /* 0xfffffff417207825 */ /* 0x000fe200078e001a */
[----:B------:R-:W-:Y:S02]  /*3940*/  ISETP.GT.U32.AND.EX P3, PT, R30, 0x3ffffff, PT, P3 ;  /* 0x03ffffff1e00780c */ /* 0x000fe40003f64130 */
[----:B------:R-:W-:Y:S01]  /*3950*/  IADD3 R35, P6, PT, R24, 0xc, RZ ;  /* 0x0000000c18237810 */ /* 0x000fe20007fde0ff */
[----:B------:R-:W-:Y:S01]  /*3960*/  IMAD.WIDE.U32 R26, R29, R29, RZ ;  /* 0x0000001d1d1a7225 */ /* 0x000fe200078e00ff */
[----:B------:R-:W-:Y:S02]  /*3970*/  SEL R37, R34, R37, P3 ;  /* 0x0000002522257207 */ /* 0x000fe40001800000 */
[----:B------:R-:W-:Y:S01]  /*3980*/  ISETP.GT.U32.AND.EX P2, PT, R25, RZ, PT, P2 ;  /* 0x000000ff1900720c */ /* 0x000fe20003f44120 */
[----:B------:R-:W-:Y:S01]  /*3990*/  IMAD.IADD R39, R27, 0x1, R39 ;  /* 0x000000011b277824 */ /* 0x000fe200078e0227 */
[----:B------:R-:W-:Y:S01]  /*39a0*/  IADD3.X R34, PT, PT, R25, -0x1, RZ, P6, !PT ;  /* 0xffffffff19227810 */ /* 0x000fe200037fe4ff */
[----:B------:R-:W-:Y:S01]  /*39b0*/  IMAD.IADD R23, R33, 0x1, -R23 ;  /* 0x0000000121177824 */ /* 0x000fe200078e0a17 */
[----:B------:R-:W-:-:S02]  /*39c0*/  IADD3.X R41, PT, PT, R30, -0x4000000, RZ, P5, !PT ;  /* 0xfc0000001e297810 */ /* 0x000fc40002ffe4ff */
[----:B------:R-:W-:Y:S02]  /*39d0*/  SEL R29, R34, R25, P2 ;  /* 0x00000019221d7207 */ /* 0x000fe40001000000 */
[----:B------:R-:W-:Y:S02]  /*39e0*/  SEL R36, R41, R30, P3 ;  /* 0x0000001e29247207 */ /* 0x000fe40001800000 */
[----:B------:R-:W-:Y:S01]  /*39f0*/  IADD3 R33, P6, P3, R32, -0x60000000, R37 ;  /* 0xa000000020217810 */ /* 0x000fe20007bde025 */
[-C--:B------:R-:W-:Y:S01]  /*3a00*/  IMAD R27, R29, R11.reuse, RZ ;  /* 0x0000000b1d1b7224 */ /* 0x080fe200078e02ff */
[----:B------:R-:W-:Y:S02]  /*3a10*/  SEL R34, R35, R24, P2 ;  /* 0x0000001823227207 */ /* 0x000fe40001000000 */
[----:B------:R-:W-:Y:S02]  /*3a20*/  SHF.R.U32.HI R37, RZ, 0x1a, R39 ;  /* 0x0000001aff257819 */ /* 0x000fe40000011627 */
[----:B------:R-:W-:Y:S01]  /*3a30*/  LOP3.LUT R30, R39, 0x3ffffff, RZ, 0xc0, !PT ;  /* 0x03ffffff271e7812 */ /* 0x000fe200078ec0ff */
[----:B------:R-:W-:Y:S01]  /*3a40*/  IMAD R35, R13, R34, R27 ;  /* 0x000000220d237224 */ /* 0x000fe200078e021b */
[----:B------:R-:W-:Y:S01]  /*3a50*/  LEA R32, P5, R37, R26, 0x1d ;  /* 0x0000001a25207211 */ /* 0x000fe200078ae8ff */
[----:B------:R-:W-:Y:S01]  /*3a60*/  IMAD.WIDE.U32 R26, R34, R11, RZ ;  /* 0x0000000b221a7225 */ /* 0x000fe200078e00ff */
[----:B------:R-:W-:-:S02]  /*3a70*/  SHF.L.U64.HI R25, R24, 0x1, R25 ;  /* 0x0000000118197819 */ /* 0x000fc40000010219 */
[----:B------:R-:W-:Y:S01]  /*3a80*/  LEA.HI.X R30, R37, R30, RZ, 0x1d, P5 ;  /* 0x0000001e251e7211 */ /* 0x000fe200028fecff */
[----:B------:R-:W-:Y:S01]  /*3a90*/  IMAD.IADD R38, R27, 0x1, R35 ;  /* 0x000000011b267824 */ /* 0x000fe200078e0223 */
[----:B------:R-:W-:Y:S02]  /*3aa0*/  LEA R32, P5, R37, R32, 0x1e ;  /* 0x0000002025207211 */ /* 0x000fe400078af0ff */
[----:B------:R-:W-:Y:S02]  /*3ab0*/  IADD3.X R36, PT, PT, R23, 0x3ffffff, R36, P6, P3 ;  /* 0x03ffffff17247810 */ /* 0x000fe400037e6424 */
[----:B------:R-:W-:Y:S02]  /*3ac0*/  SHF.R.U32.HI R27, RZ, 0x1a, R38 ;  /* 0x0000001aff1b7819 */ /* 0x000fe40000011626 */
[----:B------:R-:W-:Y:S02]  /*3ad0*/  LEA.HI.X R37, R37, R30, RZ, 0x1e, P5 ;  /* 0x0000001e25257211 */ /* 0x000fe400028ff4ff */
[----:B------:R-:W-:Y:S01]  /*3ae0*/  LEA R30, P5, R27, R26, 0x1d ;  /* 0x0000001a1b1e7211 */ /* 0x000fe200078ae8ff */
[----:B------:R-:W-:Y:S01]  /*3af0*/  IMAD.SHL.U32 R26, R24, 0x2, RZ ;  /* 0x00000002181a7824 */ /* 0x000fe200078e00ff */
[----:B------:R-:W-:-:S02]  /*3b00*/  LOP3.LUT R38, R38, 0x3ffffff, RZ, 0xc0, !PT ;  /* 0x03ffffff26267812 */ /* 0x000fc400078ec0ff */
[----:B------:R-:W-:Y:S02]  /*3b10*/  ISETP.GT.U32.AND P3, PT, R32, -0x60000001, PT ;  /* 0x9fffffff2000780c */ /* 0x000fe40003f64070 */
[C---:B------:R-:W-:Y:S01]  /*3b20*/  LEA.HI.X R24, R27.reuse, R38, RZ, 0x1d, P5 ;  /* 0x000000261b187211 */ /* 0x040fe200028fecff */
[----:B------:R-:W-:Y:S01]  /*3b30*/  IMAD.SHL.U32 R38, R22, 0x2, RZ ;  /* 0x0000000216267824 */ /* 0x000fe200078e00ff */
[----:B------:R-:W-:Y:S02]  /*3b40*/  LEA R30, P5, R27, R30, 0x1e ;  /* 0x0000001e1b1e7211 */ /* 0x000fe400078af0ff */
[----:B------:R-:W-:Y:S02]  /*3b50*/  ISETP.GT.U32.AND.EX P3, PT, R37, 0x3ffffff, PT, P3 ;  /* 0x03ffffff2500780c */ /* 0x000fe40003f64130 */
[----:B------:R-:W-:Y:S02]  /*3b60*/  LEA.HI.X R24, R27, R24, RZ, 0x1e, P5 ;  /* 0x000000181b187211 */ /* 0x000fe400028ff4ff */
[----:B------:R-:W-:-:S02]  /*3b70*/  IADD3 R27, P5, PT, R26, 0x18, RZ ;  /* 0x000000181a1b7810 */ /* 0x000fc40007fbe0ff */
[----:B------:R-:W-:Y:S02]  /*3b80*/  LOP3.LUT R23, R38, 0x3fffffe, RZ, 0xc0, !PT ;  /* 0x03fffffe26177812 */ /* 0x000fe400078ec0ff */
[----:B------:R-:W-:Y:S02]  /*3b90*/  IADD3.X R22, PT, PT, R25, -0x2, RZ, P5, !PT ;  /* 0xfffffffe19167810 */ /* 0x000fe40002ffe4ff */
[----:B------:R-:W-:Y:S01]  /*3ba0*/  SEL R27, R27, R26, P2 ;  /* 0x0000001a1b1b7207 */ /* 0x000fe20001000000 */
[----:B------:R-:W-:Y:S01]  /*3bb0*/  IMAD.WIDE.U32 R16, R23, -0xc, R16 ;  /* 0xfffffff417107825 */ /* 0x000fe200078e0010 */
[----:B------:R-:W-:Y:S02]  /*3bc0*/  SEL R26, RZ, 0x1, !P2 ;  /* 0x00000001ff1a7807 */ /* 0x000fe40005000000 */
[----:B------:R-:W-:Y:S01]  /*3bd0*/  SEL R25, R22, R25, P2 ;  /* 0x0000001916197207 */ /* 0x000fe20001000000 */
[----:B------:R-:W-:Y:S01]  /*3be0*/  IMAD.IADD R38, R17, 0x1, -R23 ;  /* 0x0000000111267824 */ /* 0x000fe200078e0a17 */
[----:B------:R-:W-:-:S02]  /*3bf0*/  IADD3 R35, P5, PT, R32, 0x60000000, RZ ;  /* 0x6000000020237810 */ /* 0x000fc40007fbe0ff */
[----:B------:R-:W-:Y:S02]  /*3c00*/  IADD3 R26, P6, PT, R31, R26, RZ ;  /* 0x0000001a1f1a7210 */ /* 0x000fe40007fde0ff */
[----:B------:R-:W-:Y:S02]  /*3c10*/  LOP3.LUT R22, R27, 0xfffffffe, RZ, 0xc0, !PT ;  /* 0xfffffffe1b167812 */ /* 0x000fe400078ec0ff */
[----:B------:R-:W-:Y:S01]  /*3c20*/  SHF.R.U32.HI R31, RZ, 0x1a, R25 ;  /* 0x0000001aff1f7819 */ /* 0x000fe20000011619 */
[----:B------:R-:W-:Y:S01]  /*3c30*/  IMAD.X R41, RZ, RZ, RZ, P6 ;  /* 0x000000ffff297224 */ /* 0x000fe200030e06ff */
[----:B------:R-:W-:Y:S01]  /*3c40*/  SEL R35, R35, R32, P3 ;  /* 0x0000002023237207 */ /* 0x000fe20001800000 */
[----:B------:R-:W-:Y:S01]  /*3c50*/  IMAD.SHL.U32 R17, R26, 0x2, RZ ;  /* 0x000000021a117824 */ /* 0x000fe200078e00ff */
[----:B------:R-:W-:Y:S02]  /*3c60*/  LOP3.LUT R40, R25, 0x3ffffff, RZ, 0xc0, !PT ;  /* 0x03ffffff19287812 */ /* 0x000fe400078ec0ff */
[----:B------:R-:W-:-:S02]  /*3c70*/  LEA R22, P2, R31, R22, 0x1d ;  /* 0x000000161f167211 */ /* 0x000fc4000784e8ff */
[----:B------:R-:W-:Y:S02]  /*3c80*/  IADD3.X R32, PT, PT, R37, -0x4000000, RZ, P5, !PT ;  /* 0xfc00000025207810 */ /* 0x000fe40002ffe4ff */
[----:B------:R-:W-:Y:S02]  /*3c90*/  IADD3 R35, P5, P6, R16, -0x60000000, R35 ;  /* 0xa000000010237810 */ /* 0x000fe40007ebe023 */
[C---:B------:R-:W-:Y:S02]  /*3ca0*/  LEA.HI.X R16, R31.reuse, R40, RZ, 0x1d, P2 ;  /* 0x000000281f107211 */ /* 0x040fe400010fecff */
[----:B------:R-:W-:Y:S02]  /*3cb0*/  LEA R27, P2, R31, R22, 0x1e ;  /* 0x000000161f1b7211 */ /* 0x000fe4000784f0ff */
[----:B------:R-:W-:Y:S02]  /*3cc0*/  LOP3.LUT R17, R17, 0x3fffffe, RZ, 0xc0, !PT ;  /* 0x03fffffe11117812 */ /* 0x000fe400078ec0ff */
[----:B------:R-:W-:-:S02]  /*3cd0*/  SHF.R.U64 R23, R26, 0x19, R41 ;  /* 0x000000191a177819 */ /* 0x000fc40000001229 */
[----:B------:R-:W-:Y:S01]  /*3ce0*/  LEA.HI.X R31, R31, R16, RZ, 0x1e, P2 ;  /* 0x000000101f1f7211 */ /* 0x000fe200010ff4ff */
[----:B------:R-:W-:Y:S01]  /*3cf0*/  IMAD.MOV.U32 R16, RZ, RZ, RZ ;  /* 0x000000ffff107224 */ /* 0x000fe200078e00ff */
[----:B------:R-:W-:Y:S02]  /*3d00*/  SHF.R.U32.HI R25, RZ, 0x19, R41 ;  /* 0x00000019ff197819 */ /* 0x000fe40000011629 */
[----:B------:R-:W-:Y:S01]  /*3d10*/  IADD3 R40, P2, PT, R27, 0x60000000, RZ ;  /* 0x600000001b287810 */ /* 0x000fe20007f5e0ff */
[----:B------:R-:W-:Y:S01]  /*3d20*/  IMAD.WIDE.U32 R22, R23, 0x30000000, R16 ;  /* 0x3000000017167825 */ /* 0x000fe200078e0010 */
[----:B------:R-:W-:Y:S02]  /*3d30*/  SEL R37, R32, R37, P3 ;  /* 0x0000002520257207 */ /* 0x000fe40001800000 */
[----:B------:R-:W-:Y:S01]  /*3d40*/  IADD3.X R16, PT, PT, R31, -0x4000000, RZ, P2, !PT ;  /* 0xfc0000001f107810 */ /* 0x000fe200017fe4ff */
[----:B------:R-:W-:Y:S01]  /*3d50*/  IMAD R25, R25, 0x30000000, RZ ;  /* 0x3000000019197824 */ /* 0x000fe200078e02ff */
[----:B------:R-:W-:Y:S01]  /*3d60*/  ISETP.GT.U32.AND P2, PT, R27, -0x60000001, PT ;  /* 0x9fffffff1b00780c */ /* 0x000fe20003f44070 */
[----:B------:R-:W-:Y:S01]  /*3d70*/  IMAD R17, R29, R14, RZ ;  /* 0x0000000e1d117224 */ /* 0x000fe200078e02ff */
[----:B------:R-:W-:Y:S01]  /*3d80*/  IADD3.X R37, PT, PT, R38, 0x3ffffff, R37, P5, P6 ;  /* 0x03ffffff26257810 */ /* 0x000fe20002fec425 */
[----:B------:R-:W-:Y:S01]  /*3d90*/  IMAD.IADD R23, R23, 0x1, R25 ;  /* 0x0000000117177824 */ /* 0x000fe200078e0219 */
[----:B------:R-:W-:Y:S01]  /*3da0*/  ISETP.GT.U32.AND.EX P2, PT, R31, 0x3ffffff, PT, P2 ;  /* 0x03ffffff1f00780c */ /* 0x000fe20003f44120 */
[----:B------:R-:W-:-:S02]  /*3db0*/  IMAD.SHL.U32 R25, R26, 0x2, RZ ;  /* 0x000000021a197824 */ /* 0x000fc400078e00ff */
[----:B------:R-:W-:Y:S01]  /*3dc0*/  IMAD R39, R4, R34, R17 ;  /* 0x0000002204277224 */ /* 0x000fe200078e0211 */
[----:B------:R-:W-:Y:S02]  /*3dd0*/  SEL R27, R40, R27, P2 ;  /* 0x0000001b281b7207 */ /* 0x000fe40001000000 */
[----:B------:R-:W-:Y:S02]  /*3de0*/  LOP3.LUT R25, R25, 0x3fffffe, RZ, 0xc0, !PT ;  /* 0x03fffffe19197812 */ /* 0x000fe400078ec0ff */
[----:B------:R-:W-:Y:S01]  /*3df0*/  SEL R31, R16, R31, P2 ;  /* 0x0000001f101f7207 */ /* 0x000fe20001000000 */
[----:B------:R-:W-:-:S04]  /*3e00*/  IMAD.WIDE.U32 R16, R34, R14, RZ ;  /* 0x0000000e22107225 */ /* 0x000fc800078e00ff */
[----:B------:R-:W-:-:S04]  /*3e10*/  IMAD.WIDE.U32 R22, R25, -0xc, R22 ;  /* 0xfffffff419167825 */ /* 0x000fc800078e0016 */
[----:B------:R-:W-:Y:S01]  /*3e20*/  IMAD.IADD R17, R17, 0x1, R39 ;  /* 0x0000000111117824 */ /* 0x000fe200078e0227 */
[----:B------:R-:W-:Y:S01]  /*3e30*/  IADD3 R27, P2, P3, R22, -0x60000000, R27 ;  /* 0xa0000000161b7810 */ /* 0x000fe20007b5e01b */
[----:B------:R-:W-:Y:S02]  /*3e40*/  IMAD R22, R41, R11, RZ ;  /* 0x0000000b29167224 */ /* 0x000fe400078e02ff */
[----:B------:R-:W-:Y:S01]  /*3e50*/  IMAD.IADD R32, R23, 0x1, -R25 ;  /* 0x0000000117207824 */ /* 0x000fe200078e0a19 */
[----:B------:R-:W-:Y:S01]  /*3e60*/  LOP3.LUT R27, R27, 0xfffffffe, RZ, 0xc0, !PT ;  /* 0xfffffffe1b1b7812 */ /* 0x000fe200078ec0ff */
[-C--:B------:R-:W-:Y:S02]  /*3e70*/  IMAD R23, R13, R26.reuse, R22 ;  /* 0x0000001a0d177224 */ /* 0x080fe400078e0216 */
[----:B------:R-:W-:Y:S01]  /*3e80*/  IMAD.WIDE.U32 R16, R11, R26, R16 ;  /* 0x0000001a0b107225 */ /* 0x000fe200078e0010 */
[----:B------:R-:W-:Y:S02]  /*3e90*/  IADD3.X R31, PT, PT, R32, 0x3ffffff, R31, P2, P3 ;  /* 0x03ffffff201f7810 */ /* 0x000fe400017e641f */
[----:B------:R-:W-:Y:S01]  /*3ea0*/  ISETP.GT.U32.AND P2, PT, R30, -0x60000001, PT ;  /* 0x9fffffff1e00780c */ /* 0x000fe20003f44070 */
[----:B------:R-:W-:Y:S01]  /*3eb0*/  IMAD.IADD R17, R17, 0x1, R23 ;  /* 0x0000000111117824 */ /* 0x000fe200078e0217 */
[----:B------:R-:W-:-:S02]  /*3ec0*/  LOP3.LUT R39, R16, 0x3ffffff, RZ, 0xc0, !PT ;  /* 0x03ffffff10277812 */ /* 0x000fc400078ec0ff */
[----:B------:R-:W-:Y:S02]  /*3ed0*/  ISETP.GT.U32.AND.EX P2, PT, R24, 0x3ffffff, PT, P2 ;  /* 0x03ffffff1800780c */ /* 0x000fe40003f44120 */
[--C-:B------:R-:W-:Y:S02]  /*3ee0*/  SHF.R.U64 R16, R16, 0x1a, R17.reuse ;  /* 0x0000001a10107819 */ /* 0x100fe40000001211 */
[----:B------:R-:W-:Y:S02]  /*3ef0*/  SHF.R.U32.HI R22, RZ, 0x1a, R17 ;  /* 0x0000001aff167819 */ /* 0x000fe40000011611 */
[----:B------:R-:W-:Y:S02]  /*3f00*/  IADD3 R17, P3, PT, R30, 0x60000000, RZ ;  /* 0x600000001e117810 */ /* 0x000fe40007f7e0ff */
[----:B------:R-:W-:Y:S01]  /*3f10*/  LOP3.LUT R32, R31, 0x3ffffff, RZ, 0xc0, !PT ;  /* 0x03ffffff1f207812 */ /* 0x000fe200078ec0ff */
[----:B------:R-:W-:Y:S01]  /*3f20*/  IMAD R23, R22, 0x30000000, RZ ;  /* 0x3000000016177824 */ /* 0x000fe200078e02ff */
[----:B------:R-:W-:Y:S01]  /*3f30*/  SEL R30, R17, R30, P2 ;  /* 0x0000001e111e7207 */ /* 0x000fe20001000000 */
[----:B------:R-:W-:-:S04]  /*3f40*/  IMAD.WIDE.U32 R16, R16, 0x30000000, RZ ;  /* 0x3000000010107825 */ /* 0x000fc800078e00ff */
[-C--:B------:R-:W-:Y:S02]  /*3f50*/  IMAD R22, R4, R26.reuse, RZ ;  /* 0x0000001a04167224 */ /* 0x080fe400078e02ff */
[----:B------:R-:W-:Y:S02]  /*3f60*/  IMAD.IADD R17, R17, 0x1, R23 ;  /* 0x0000000111117824 */ /* 0x000fe400078e0217 */
[C---:B------:R-:W-:Y:S02]  /*3f70*/  IMAD R25, R14.reuse, R41, R22 ;  /* 0x000000290e197224 */ /* 0x040fe400078e0216 */
[----:B------:R-:W-:-:S04]  /*3f80*/  IMAD.WIDE.U32 R22, R14, R26, RZ ;  /* 0x0000001a0e167225 */ /* 0x000fc800078e00ff */
[----:B------:R-:W-:Y:S01]  /*3f90*/  IMAD.IADD R23, R23, 0x1, R25 ;  /* 0x0000000117177824 */ /* 0x000fe200078e0219 */
[----:B------:R-:W-:Y:S01]  /*3fa0*/  IADD3.X R25, PT, PT, R24, -0x4000000, RZ, P3, !PT ;  /* 0xfc00000018197810 */ /* 0x000fe20001ffe4ff */
[----:B------:R-:W-:Y:S01]  /*3fb0*/  IMAD.WIDE.U32 R16, R22, 0x90, R16 ;  /* 0x0000009016107825 */ /* 0x000fe200078e0010 */
[----:B------:R-:W-:-:S03]  /*3fc0*/  SHF.R.U32.HI R22, RZ, 0x1a, R31 ;  /* 0x0000001aff167819 */ /* 0x000fc6000001161f */
[----:B------:R-:W-:Y:S01]  /*3fd0*/  IMAD R23, R23, 0x90, RZ ;  /* 0x0000009017177824 */ /* 0x000fe200078e02ff */
[----:B------:R-:W-:-:S04]  /*3fe0*/  IADD3 R16, P3, PT, RZ, R16, RZ ;  /* 0x00000010ff107210 */ /* 0x000fc80007f7e0ff */
[----:B------:R-:W-:Y:S01]  /*3ff0*/  IADD3.X R17, PT, PT, R39, R17, R23, P3, !PT ;  /* 0x0000001127117210 */ /* 0x000fe20001ffe417 */
[----:B------:R-:W-:Y:S01]  /*4000*/  IMAD R23, R41, R26, RZ ;  /* 0x0000001a29177224 */ /* 0x000fe200078e02ff */
[----:B------:R-:W-:Y:S01]  /*4010*/  LEA R31, P3, R22, R27, 0x1d ;  /* 0x0000001b161f7211 */ /* 0x000fe2000786e8ff */
[----:B------:R-:W-:-:S03]  /*4020*/  IMAD.WIDE.U32 R16, R39, -0xc, R16 ;  /* 0xfffffff427107825 */ /* 0x000fc600078e0010 */
[C---:B------:R-:W-:Y:S02]  /*4030*/  LEA.HI.X R32, R22.reuse, R32, RZ, 0x1d, P3 ;  /* 0x0000002016207211 */ /* 0x040fe400018fecff */
[----:B------:R-:W-:-:S04]  /*4040*/  LEA R31, P3, R22, R31, 0x1e ;  /* 0x0000001f161f7211 */ /* 0x000fc8000786f0ff */
[----:B------:R-:W-:Y:S01]  /*4050*/  LEA.HI.X R32, R22, R32, RZ, 0x1e, P3 ;  /* 0x0000002016207211 */ /* 0x000fe200018ff4ff */
[----:B------:R-:W-:Y:S02]  /*4060*/  IMAD R22, R41, R34, RZ ;  /* 0x0000002229167224 */ /* 0x000fe400078e02ff */
[C---:B------:R-:W-:Y:S02]  /*4070*/  IMAD R41, R26.reuse, R41, R23 ;  /* 0x000000291a297224 */ /* 0x040fe400078e0217 */
[----:B------:R-:W-:Y:S02]  /*4080*/  IMAD R27, R29, R26, R22 ;  /* 0x0000001a1d1b7224 */ /* 0x000fe400078e0216 */
[----:B------:R-:W-:-:S04]  /*4090*/  IMAD.WIDE.U32 R22, R26, R34, RZ ;  /* 0x000000221a167225 */ /* 0x000fc800078e00ff */
[----:B------:R-:W-:Y:S01]  /*40a0*/  IMAD.IADD R27, R23, 0x1, R27 ;  /* 0x00000001171b7824 */ /* 0x000fe200078e021b */
[----:B------:R-:W-:-:S04]  /*40b0*/  SEL R23, R25, R24, P2 ;  /* 0x0000001819177207 */ /* 0x000fc80001000000 */
[--C-:B------:R-:W-:Y:S02]  /*40c0*/  SHF.R.U32.HI R25, RZ, 0x19, R27.reuse ;  /* 0x00000019ff197819 */ /* 0x100fe4000001161b */
[----:B------:R-:W-:-:S03]  /*40d0*/  SHF.R.U64 R24, R22, 0x19, R27 ;  /* 0x0000001916187819 */ /* 0x000fc6000000121b */
[----:B------:R-:W-:Y:S02]  /*40e0*/  IMAD R27, R25, 0x30000000, RZ ;  /* 0x30000000191b7824 */ /* 0x000fe400078e02ff */
[----:B------:R-:W-:-:S04]  /*40f0*/  IMAD.WIDE.U32 R24, R24, 0x30000000, RZ ;  /* 0x3000000018187825 */ /* 0x000fc800078e00ff */
[----:B------:R-:W-:Y:S02]  /*4100*/  IMAD.IADD R25, R25, 0x1, R27 ;  /* 0x0000000119197824 */ /* 0x000fe400078e021b */
[----:B------:R-:W-:-:S04]  /*4110*/  IMAD.WIDE.U32 R26, R26, R26, RZ ;  /* 0x0000001a1a1a7225 */ /* 0x000fc800078e00ff */
[----:B------:R-:W-:Y:S02]  /*4120*/  IMAD.IADD R41, R27, 0x1, R41 ;  /* 0x000000011b297824 */ /* 0x000fe400078e0229 */
[----:B------:R-:W-:-:S04]  /*4130*/  IMAD.WIDE.U32 R24, R26, 0x90, R24 ;  /* 0x000000901a187825 */ /* 0x000fc800078e0018 */
[----:B------:R-:W-:Y:S01]  /*4140*/  IMAD.SHL.U32 R27, R22, 0x2, RZ ;  /* 0x00000002161b7824 */ /* 0x000fe200078e00ff */
[----:B------:R-:W-:Y:S01]  /*4150*/  IADD3 R24, P2, PT, RZ, R24, RZ ;  /* 0x00000018ff187210 */ /* 0x000fe20007f5e0ff */
[----:B------:R-:W-:Y:S02]  /*4160*/  IMAD R41, R41, 0x90, RZ ;  /* 0x0000009029297824 */ /* 0x000fe400078e02ff */
[----:B------:R-:W-:Y:S01]  /*4170*/  IMAD.IADD R26, R17, 0x1, -R39 ;  /* 0x00000001111a7824 */ /* 0x000fe200078e0a27 */
[----:B------:R-:W-:-:S04]  /*4180*/  LOP3.LUT R27, R27, 0x3fffffe, RZ, 0xc0, !PT ;  /* 0x03fffffe1b1b7812 */ /* 0x000fc800078ec0ff */
[----:B------:R-:W-:Y:S02]  /*4190*/  IADD3.X R25, PT, PT, R27, R25, R41, P2, !PT ;  /* 0x000000191b197210 */ /* 0x000fe400017fe429 */
[----:B------:R-:W-:Y:S01]  /*41a0*/  IADD3 R30, P3, P2, R16, -0x60000000, R30 ;  /* 0xa0000000101e7810 */ /* 0x000fe20007a7e01e */
[----:B------:R-:W-:-:S03]  /*41b0*/  IMAD R16, R29, R34, RZ ;  /* 0x000000221d107224 */ /* 0x000fc600078e02ff */
[----:B------:R-:W-:Y:S01]  /*41c0*/  IADD3.X R23, PT, PT, R26, 0x3ffffff, R23, P3, P2 ;  /* 0x03ffffff1a177810 */ /* 0x000fe20001fe4417 */
[C---:B------:R-:W-:Y:S02]  /*41d0*/  IMAD R29, R34.reuse, R29, R16 ;  /* 0x0000001d221d7224 */ /* 0x040fe400078e0210 */
[----:B------:R-:W-:Y:S01]  /*41e0*/  IMAD.WIDE.U32 R16, R34, R34, RZ ;  /* 0x0000002222107225 */ /* 0x000fe200078e00ff */
[----:B------:R-:W-:-:S03]  /*41f0*/  SHF.R.U32.HI R34, RZ, 0x1a, R36 ;  /* 0x0000001aff227819 */ /* 0x000fc60000011624 */
[----:B------:R-:W-:-:S05]  /*4200*/  IMAD.IADD R29, R17, 0x1, R29 ;  /* 0x00000001111d7824 */ /* 0x000fca00078e021d */
[----:B------:R-:W-:-:S04]  /*4210*/  SHF.R.U32.HI R27, RZ, 0x1a, R29 ;  /* 0x0000001aff1b7819 */ /* 0x000fc8000001161d */
[----:B------:R-:W-:Y:S02]  /*4220*/  LEA R17, P5, R27, R16, 0x1d ;  /* 0x000000101b117211 */ /* 0x000fe400078ae8ff */
[----:B------:R-:W-:Y:S02]  /*4230*/  LOP3.LUT R16, R29, 0x3ffffff, RZ, 0xc0, !PT ;  /* 0x03ffffff1d107812 */ /* 0x000fe400078ec0ff */
[----:B------:R-:W-:Y:S02]  /*4240*/  LOP3.LUT R29, R36, 0x3ffffff, RZ, 0xc0, !PT ;  /* 0x03ffffff241d7812 */ /* 0x000fe400078ec0ff */
[C---:B------:R-:W-:Y:S02]  /*4250*/  LEA.HI.X R16, R27.reuse, R16, RZ, 0x1d, P5 ;  /* 0x000000101b107211 */ /* 0x040fe400028fecff */
[----:B------:R-:W-:-:S04]  /*4260*/  LEA R17, P5, R27, R17, 0x1e ;  /* 0x000000111b117211 */ /* 0x000fc800078af0ff */
[----:B------:R-:W-:Y:S02]  /*4270*/  LEA.HI.X R16, R27, R16, RZ, 0x1e, P5 ;  /* 0x000000101b107211 */ /* 0x000fe400028ff4ff */
[C---:B------:R-:W-:Y:S02]  /*4280*/  LEA R27, P5, R34.reuse, R33, 0x1d ;  /* 0x00000021221b7211 */ /* 0x040fe400078ae8ff */
[C---:B------:R-:W-:Y:S02]  /*4290*/  ISETP.GT.U32.AND P2, PT, R17.reuse, -0x60000001, PT ;  /* 0x9fffffff1100780c */ /* 0x040fe40003f44070 */
[----:B------:R-:W-:Y:S01]  /*42a0*/  LEA.HI.X R33, R34, R29, RZ, 0x1d, P5 ;  /* 0x0000001d22217211 */ /* 0x000fe200028fecff */
[----:B------:R-:W-:Y:S01]  /*42b0*/  IMAD.SHL.U32 R29, R22, 0x2, RZ ;  /* 0x00000002161d7824 */ /* 0x000fe200078e00ff */
[----:B------:R-:W-:Y:S02]  /*42c0*/  LEA R27, P5, R34, R27, 0x1e ;  /* 0x0000001b221b7211 */ /* 0x000fe400078af0ff */
[----:B------:R-:W-:-:S02]  /*42d0*/  IADD3 R36, P3, PT, R17, 0x60000000, RZ ;  /* 0x6000000011247810 */ /* 0x000fc40007f7e0ff */
[----:B------:R-:W-:Y:S02]  /*42e0*/  LEA.HI.X R22, R34, R33, RZ, 0x1e, P5 ;  /* 0x0000002122167211 */ /* 0x000fe400028ff4ff */
[----:B------:R-:W-:Y:S02]  /*42f0*/  SHF.R.U32.HI R34, RZ, 0x1a, R37 ;  /* 0x0000001aff227819 */ /* 0x000fe40000011625 */
[----:B------:R-:W-:Y:S02]  /*4300*/  LOP3.LUT R29, R29, 0x3fffffe, RZ, 0xc0, !PT ;  /* 0x03fffffe1d1d7812 */ /* 0x000fe400078ec0ff */
[----:B------:R-:W-:Y:S02]  /*4310*/  LOP3.LUT R37, R37, 0x3ffffff, RZ, 0xc0, !PT ;  /* 0x03ffffff25257812 */ /* 0x000fe400078ec0ff */
[----:B------:R-:W-:Y:S01]  /*4320*/  LEA R35, P5, R34, R35, 0x1d ;  /* 0x0000002322237211 */ /* 0x000fe200078ae8ff */
[----:B------:R-:W-:Y:S01]  /*4330*/  IMAD.WIDE.U32 R24, R29, -0xc, R24 ;  /* 0xfffffff41d187825 */ /* 0x000fe200078e0018 */
[----:B------:R-:W-:-:S02]  /*4340*/  ISETP.GT.U32.AND.EX P2, PT, R16, 0x3ffffff, PT, P2 ;  /* 0x03ffffff1000780c */ /* 0x000fc40003f44120 */
[----:B------:R-:W-:Y:S01]  /*4350*/  IADD3.X R33, PT, PT, R16, -0x4000000, RZ, P3, !PT ;  /* 0xfc00000010217810 */ /* 0x000fe20001ffe4ff */
[----:B------:R-:W-:Y:S01]  /*4360*/  IMAD.IADD R25, R25, 0x1, -R29 ;  /* 0x0000000119197824 */ /* 0x000fe200078e0a1d */
[C---:B------:R-:W-:Y:S02]  /*4370*/  LEA.HI.X R37, R34.reuse, R37, RZ, 0x1d, P5 ;  /* 0x0000002522257211 */ /* 0x040fe400028fecff */
[----:B------:R-:W-:Y:S02]  /*4380*/  LEA R26, P5, R34, R35, 0x1e ;  /* 0x00000023221a7211 */ /* 0x000fe400078af0ff */
[----:B------:R-:W-:Y:S02]  /*4390*/  IADD3 R38, P6, PT, R27, 0x60000000, RZ ;  /* 0x600000001b267810 */ /* 0x000fe40007fde0ff */
[----:B------:R-:W-:Y:S02]  /*43a0*/  SEL R17, R36, R17, P2 ;  /* 0x0000001124117207 */ /* 0x000fe40001000000 */
[----:B------:R-:W-:-:S02]  /*43b0*/  SEL R36, R33, R16, P2 ;  /* 0x0000001021247207 */ /* 0x000fc40001000000 */
[----:B------:R-:W-:Y:S02]  /*43c0*/  SHF.R.U32.HI R33, RZ, 0x1a, R23 ;  /* 0x0000001aff217819 */ /* 0x000fe40000011617 */
[----:B------:R-:W-:Y:S02]  /*43d0*/  ISETP.GT.U32.AND P3, PT, R27, -0x60000001, PT ;  /* 0x9fffffff1b00780c */ /* 0x000fe40003f64070 */
[----:B------:R-:W-:Y:S02]  /*43e0*/  LEA.HI.X R16, R34, R37, RZ, 0x1e, P5 ;  /* 0x0000002522107211 */ /* 0x000fe400028ff4ff */
[----:B------:R-:W-:Y:S02]  /*43f0*/  IADD3.X R35, PT, PT, R22, -0x4000000, RZ, P6, !PT ;  /* 0xfc00000016237810 */ /* 0x000fe400037fe4ff */
[----:B------:R-:W-:Y:S02]  /*4400*/  IADD3 R24, P5, P6, R24, -0x60000000, R17 ;  /* 0xa000000018187810 */ /* 0x000fe40007ebe011 */
[----:B------:R-:W-:-:S02]  /*4410*/  LOP3.LUT R23, R23, 0x3ffffff, RZ, 0xc0, !PT ;  /* 0x03ffffff17177812 */ /* 0x000fc400078ec0ff */
[----:B------:R-:W-:Y:S02]  /*4420*/  LEA R29, P2, R33, R30, 0x1d ;  /* 0x0000001e211d7211 */ /* 0x000fe4000784e8ff */
[----:B------:R-:W-:Y:S02]  /*4430*/  ISETP.GT.U32.AND.EX P3, PT, R22, 0x3ffffff, PT, P3 ;  /* 0x03ffffff1600780c */ /* 0x000fe40003f64130 */
[----:B------:R-:W-:Y:S02]  /*4440*/  IADD3.X R25, PT, PT, R25, 0x3ffffff, R36, P5, P6 ;  /* 0x03ffffff19197810 */ /* 0x000fe40002fec424 */
[C---:B------:R-:W-:Y:S02]  /*4450*/  LEA.HI.X R36, R33.reuse, R23, RZ, 0x1d, P2 ;  /* 0x0000001721247211 */ /* 0x040fe400010fecff */
[----:B------:R-:W-:Y:S02]  /*4460*/  LEA R29, P5, R33, R29, 0x1e ;  /* 0x0000001d211d7211 */ /* 0x000fe400078af0ff */
[----:B------:R-:W-:-:S02]  /*4470*/  SEL R27, R38, R27, P3 ;  /* 0x0000001b261b7207 */ /* 0x000fc40001800000 */
[----:B------:R-:W-:Y:S02]  /*4480*/  SEL R22, R35, R22, P3 ;  /* 0x0000001623167207 */ /* 0x000fe40001800000 */
[C---:B------:R-:W-:Y:S02]  /*4490*/  ISETP.GT.U32.AND P3, PT, R26.reuse, -0x60000001, PT ;  /* 0x9fffffff1a00780c */ /* 0x040fe40003f64070 */
[----:B------:R-:W-:Y:S02]  /*44a0*/  IADD3 R17, P2, PT, R26, 0x60000000, RZ ;  /* 0x600000001a117810 */ /* 0x000fe40007f5e0ff */
[----:B------:R-:W-:Y:S02]  /*44b0*/  LEA.HI.X R36, R33, R36, RZ, 0x1e, P5 ;  /* 0x0000002421247211 */ /* 0x000fe400028ff4ff */
[----:B------:R-:W-:Y:S02]  /*44c0*/  ISETP.GT.U32.AND P5, PT, R29, -0x60000001, PT ;  /* 0x9fffffff1d00780c */ /* 0x000fe40003fa4070 */
[----:B------:R-:W-:-:S02]  /*44d0*/  ISETP.GT.U32.AND.EX P3, PT, R16, 0x3ffffff, PT, P3 ;  /* 0x03ffffff1000780c */ /* 0x000fc40003f64130 */
[----:B------:R-:W-:Y:S02]  /*44e0*/  IADD3.X R23, PT, PT, R16, -0x4000000, RZ, P2, !PT ;  /* 0xfc00000010177810 */ /* 0x000fe400017fe4ff */
[----:B------:R-:W-:Y:S02]  /*44f0*/  IADD3 R30, P2, PT, R29, 0x60000000, RZ ;  /* 0x600000001d1e7810 */ /* 0x000fe40007f5e0ff */
[C---:B------:R-:W-:Y:S02]  /*4500*/  ISETP.GT.U32.AND.EX P5, PT, R36.reuse, 0x3ffffff, PT, P5 ;  /* 0x03ffffff2400780c */ /* 0x040fe40003fa4150 */
[----:B------:R-:W-:Y:S02]  /*4510*/  SEL R26, R17, R26, P3 ;  /* 0x0000001a111a7207 */ /* 0x000fe40001800000 */
[----:B------:R-:W-:Y:S02]  /*4520*/  IADD3.X R17, PT, PT, R36, -0x4000000, RZ, P2, !PT ;  /* 0xfc00000024117810 */ /* 0x000fe400017fe4ff */
[----:B------:R-:W-:-:S02]  /*4530*/  ISETP.GT.U32.AND P2, PT, R31, -0x60000001, PT ;  /* 0x9fffffff1f00780c */ /* 0x000fc40003f44070 */
[----:B------:R-:W-:Y:S02]  /*4540*/  SEL R30, R30, R29, P5 ;  /* 0x0000001d1e1e7207 */ /* 0x000fe40002800000 */
[----:B------:R-:W-:Y:S02]  /*4550*/  IADD3 R34, P6, PT, R31, 0x60000000, RZ ;  /* 0x600000001f227810 */ /* 0x000fe40007fde0ff */
[----:B------:R-:W-:Y:S02]  /*4560*/  ISETP.GT.U32.AND.EX P2, PT, R32, 0x3ffffff, PT, P2 ;  /* 0x03ffffff2000780c */ /* 0x000fe40003f44120 */
[----:B------:R-:W-:Y:S02]  /*4570*/  SEL R23, R23, R16, P3 ;  /* 0x0000001017177207 */ /* 0x000fe40001800000 */
[----:B------:R-:W-:Y:S02]  /*4580*/  SEL R17, R17, R36, P5 ;  /* 0x0000002411117207 */ /* 0x000fe40002800000 */
[----:B------:R-:W-:-:S02]  /*4590*/  ISETP.GE.U32.AND P3, PT, R27, R30, PT ;  /* 0x0000001e1b00720c */ /* 0x000fc40003f66070 */
[----:B------:R-:W-:Y:S02]  /*45a0*/  SHF.R.U32.HI R29, RZ, 0x1a, R25 ;  /* 0x0000001aff1d7819 */ /* 0x000fe40000011619 */
[----:B------:R-:W-:Y:S02]  /*45b0*/  SEL R31, R34, R31, P2 ;  /* 0x0000001f221f7207 */ /* 0x000fe40001000000 */
[----:B------:R-:W-:Y:S02]  /*45c0*/  IADD3.X R33, PT, PT, R32, -0x4000000, RZ, P6, !PT ;  /* 0xfc00000020217810 */ /* 0x000fe400037fe4ff */
[----:B------:R-:W-:Y:S02]  /*45d0*/  LOP3.LUT R16, R25, 0x3ffffff, RZ, 0xc0, !PT ;  /* 0x03ffffff19107812 */ /* 0x000fe400078ec0ff */
[----:B------:R-:W-:Y:S02]  /*45e0*/  IADD3 R34, P5, PT, R27, -0x60000000, RZ ;  /* 0xa00000001b227810 */ /* 0x000fe40007fbe0ff */
[----:B------:R-:W-:-:S02]  /*45f0*/  ISETP.GE.U32.AND.EX P3, PT, R22, R17, PT, P3 ;  /* 0x000000111600720c */ /* 0x000fc40003f66130 */
[----:B------:R-:W-:Y:S02]  /*4600*/  LEA R24, P6, R29, R24, 0x1d ;  /* 0x000000181d187211 */ /* 0x000fe400078ce8ff */
[----:B------:R-:W-:Y:S02]  /*4610*/  SEL R32, R33, R32, P2 ;  /* 0x0000002021207207 */ /* 0x000fe40001000000 */
[----:B------:R-:W-:Y:S02]  /*4620*/  SEL R33, R34, R27, !P3 ;  /* 0x0000001b22217207 */ /* 0x000fe40005800000 */
[C---:B------:R-:W-:Y:S02]  /*4630*/  LEA.HI.X R16, R29.reuse, R16, RZ, 0x1d, P6 ;  /* 0x000000101d107211 */ /* 0x040fe400030fecff */
[----:B------:R-:W-:Y:S02]  /*4640*/  LEA R25, P2, R29, R24, 0x1e ;  /* 0x000000181d197211 */ /* 0x000fe4000784f0ff */
[----:B------:R-:W-:-:S02]  /*4650*/  IADD3.X R35, PT, PT, R22, 0x3ffffff, RZ, P5, !PT ;  /* 0x03ffffff16237810 */ /* 0x000fc40002ffe4ff */
[C---:B------:R-:W-:Y:S02]  /*4660*/  ISETP.GE.U32.AND P6, PT, R26.reuse, R31, PT ;  /* 0x0000001f1a00720c */ /* 0x040fe40003fc6070 */
[----:B------:R-:W-:Y:S02]  /*4670*/  IADD3 R27, P5, PT, R26, -0x60000000, RZ ;  /* 0xa00000001a1b7810 */ /* 0x000fe40007fbe0ff */
[----:B------:R-:W-:Y:S02]  /*4680*/  LEA.HI.X R16, R29, R16, RZ, 0x1e, P2 ;  /* 0x000000101d107211 */ /* 0x000fe400010ff4ff */
[----:B------:R-:W-:Y:S02]  /*4690*/  SEL R24, R35, R22, !P3 ;  /* 0x0000001623187207 */ /* 0x000fe40005800000 */
[C---:B------:R-:W-:Y:S02]  /*46a0*/  ISETP.GE.U32.AND.EX P2, PT, R23.reuse, R32, PT, P6 ;  /* 0x000000201700720c */ /* 0x040fe40003f46160 */
[----:B------:R-:W-:-:S02]  /*46b0*/  IADD3.X R22, PT, PT, R23, 0x3ffffff, RZ, P5, !PT ;  /* 0x03ffffff17167810 */ /* 0x000fc40002ffe4ff */
[----:B------:R-:W-:Y:S02]  /*46c0*/  IADD3 R28, P5, PT, R28, -0x1, RZ ;  /* 0xffffffff1c1c7810 */ /* 0x000fe40007fbe0ff */
[----:B------:R-:W-:Y:S02]  /*46d0*/  SEL R26, R27, R26, !P2 ;  /* 0x0000001a1b1a7207 */ /* 0x000fe40005000000 */
[----:B------:R-:W-:Y:S02]  /*46e0*/  SEL R23, R22, R23, !P2 ;  /* 0x0000001716177207 */ /* 0x000fe40005000000 */
[----:B------:R-:W-:Y:S02]  /*46f0*/  IADD3.X R15, PT, PT, R15, -0x1, RZ, P5, !PT ;  /* 0xffffffff0f0f7810 */ /* 0x000fe40002ffe4ff */
[----:B------:R-:W-:Y:S02]  /*4700*/  ISETP.NE.U32.AND P2, PT, R28, RZ, PT ;  /* 0x000000ff1c00720c */ /* 0x000fe40003f45070 */
[----:B------:R-:W-:-:S02]  /*4710*/  IADD3 R30, P3, PT, R33, -R30, RZ ;  /* 0x8000001e211e7210 */ /* 0x000fc40007f7e0ff */
[----:B------:R-:W-:Y:S02]  /*4720*/  ISETP.NE.AND.EX P2, PT, R15, RZ, PT, P2 ;  /* 0x000000ff0f00720c */ /* 0x000fe40003f45320 */
[C---:B------:R-:W-:Y:S01]  /*4730*/  IADD3 R34, P6, PT, R25.reuse, 0x60000000, RZ ;  /* 0x6000000019227810 */ /* 0x040fe20007fde0ff */
[----:B------:R-:W-:Y:S01]  /*4740*/  IMAD.X R17, R24, 0x1, ~R17, P3 ;  /* 0x0000000118117824 */ /* 0x000fe200018e0e11 */
[----:B------:R-:W-:Y:S02]  /*4750*/  ISETP.GT.U32.AND P3, PT, R25, -0x60000001, PT ;  /* 0x9fffffff1900780c */ /* 0x000fe40003f64070 */
[----:B------:R-:W-:Y:S02]  /*4760*/  IADD3 R24, P5, PT, R26, -R31, RZ ;  /* 0x8000001f1a187210 */ /* 0x000fe40007fbe0ff */
[C---:B------:R-:W-:Y:S02]  /*4770*/  ISETP.GT.U32.AND.EX P3, PT, R16.reuse, 0x3ffffff, PT, P3 ;  /* 0x03ffffff1000780c */ /* 0x040fe40003f64130 */
[----:B------:R-:W-:Y:S01]  /*4780*/  IADD3.X R31, PT, PT, R16, -0x4000000, RZ, P6, !PT ;  /* 0xfc000000101f7810 */ /* 0x000fe200037fe4ff */
[----:B------:R-:W-:Y:S01]  /*4790*/  IMAD.X R27, R23, 0x1, ~R32, P5 ;  /* 0x00000001171b7824 */ /* 0x000fe200028e0e20 */
[----:B------:R-:W-:-:S02]  /*47a0*/  SEL R34, R34, R25, P3 ;  /* 0x0000001922227207 */ /* 0x000fc40001800000 */
[----:B------:R-:W-:Y:S01]  /*47b0*/  SEL R31, R31, R16, P3 ;  /* 0x000000101f1f7207 */ /* 0x000fe20001800000 */
[----:B------:R-:W-:Y:S01]  /*47c0*/  IMAD.MOV.U32 R16, RZ, RZ, R30 ;  /* 0x000000ffff107224 */ /* 0x000fe200078e001e */
[----:B------:R-:W-:Y:S06]  /*47d0*/  @P2 BRA `(.L_x_15) ;  /* 0xffffffec000c2947 */ /* 0x000fec000383ffff */
.L_x_14:
[----:B------:R-:W-:Y:S05]  /*47e0*/  BSYNC.RECONVERGENT B2 ;  /* 0x0000000000027941 */ /* 0x000fea0003800200 */
.L_x_13:
[----:B------:R-:W-:Y:S01]  /*47f0*/  IADD3.X R11, PT, PT, R10, -0x4000000, RZ, P4, !PT ;  /* 0xfc0000000a0b7810 */ /* 0x000fe200027fe4ff */
[----:B------:R-:W-:Y:S01]  /*4800*/  IMAD.MOV.U32 R4, RZ, RZ, R18 ;  /* 0x000000ffff047224 */ /* 0x000fe200078e0012 */
[----:B------:R-:W-:Y:S01]  /*4810*/  SEL R18, R12, R9, P1 ;  /* 0x000000090c127207 */ /* 0x000fe20000800000 */
[----:B------:R-:W-:Y:S01]  /*4820*/  IMAD.MOV.U32 R13, RZ, RZ, R19 ;  /* 0x000000ffff0d7224 */ /* 0x000fe200078e0013 */
[----:B------:R-:W-:Y:S01]  /*4830*/  SEL R19, R11, R10, P1 ;  /* 0x0000000a0b137207 */ /* 0x000fe20000800000 */
[----:B------:R-:W-:Y:S06]  /*4840*/  @!P0 BRA `(.L_x_12) ;  /* 0x0000001400488947 */ /* 0x000fec0003800000 */
        /* <DEDUP_REMOVED lines=13> */
[----:B------:R-:W-:Y:S01]  /*4920*/  IMAD.MOV.U32 R14, RZ, RZ, RZ ;  /* 0x000000ffff0e7224 */ /* 0x000fe200078e00ff */
[----:B------:R-:W-:Y:S02]  /*4930*/  SEL R12, RZ, 0x1, !P0 ;  /* 0x00000001ff0c7807 */ /* 0x000fe40004000000 */
[----:B------:R-:W-:Y:S01]  /*4940*/  SEL R10, R9, R10, P0 ;  /* 0x0000000a090a7207 */ /* 0x000fe20000000000 */
[----:B------:R-:W-:Y:S01]  /*4950*/  IMAD.MOV.U32 R9, RZ, RZ, RZ ;  /* 0x000000ffff097224 */ /* 0x000fe200078e00ff */
[----:B------:R-:W-:-:S02]  /*4960*/  SEL R11, R11, R4, P0 ;  /* 0x000000040b0b7207 */ /* 0x000fc40000000000 */
[----:B------:R-:W-:-:S05]  /*4970*/  IADD3 R12, P0, PT, R12, R13, RZ ;  /* 0x0000000d0c0c7210 */ /* 0x000fca0007f1e0ff */
[----:B------:R-:W-:-:S08]  /*4980*/  IMAD.X R4, RZ, RZ, RZ, P0 ;  /* 0x000000ffff047224 */ /* 0x000fd000000e06ff */
.L_x_16:
[----:B------:R-:W-:Y:S01]  /*4990*/  IMAD.MOV.U32 R22, RZ, RZ, R27 ;  /* 0x000000ffff167224 */ /* 0x000fe200078e001b */
[----:B------:R-:W-:Y:S01]  /*49a0*/  UMOV UR4, URZ ;  /* 0x000000ff00047c82 */ /* 0x000fe20008000000 */
[----:B------:R-:W-:Y:S01]  /*49b0*/  IMAD.MOV.U32 R23, RZ, RZ, RZ ;  /* 0x000000ffff177224 */ /* 0x000fe200078e00ff */
[----:B------:R-:W-:Y:S01]  /*49c0*/  UMOV UR5, URZ ;  /* 0x000000ff00057c82 */ /* 0x000fe20008000000 */
[----:B------:R-:W-:Y:S02]  /*49d0*/  IMAD.MOV.U32 R26, RZ, RZ, R18 ;  /* 0x000000ffff1a7224 */ /* 0x000fe400078e0012 */
[----:B------:R-:W-:-:S04]  /*49e0*/  IMAD.WIDE.U32 R22, R25, 0xc, R22 ;  /* 0x0000000c19167825 */ /* 0x000fc800078e0016 */
[----:B------:R-:W-:Y:S01]  /*49f0*/  IMAD.MOV.U32 R27, RZ, RZ, RZ ;  /* 0x000000ffff1b7224 */ /* 0x000fe200078e00ff */
[C---:B------:R-:W-:Y:S01]  /*4a00*/  ISETP.GT.U32.AND P0, PT, R22.reuse, -0x1, PT ;  /* 0xffffffff1600780c */ /* 0x040fe20003f04070 */
[----:B------:R-:W-:Y:S01]  /*4a10*/  VIADD R23, R23, UR4 ;  /* 0x0000000417177c36 */ /* 0x000fe20008000000 */
[----:B------:R-:W-:Y:S01]  /*4a20*/  IADD3 R29, P2, PT, R22, 0xc, RZ ;  /* 0x0000000c161d7810 */ /* 0x000fe20007f5e0ff */
[----:B------:R-:W-:-:S03]  /*4a30*/  IMAD.WIDE.U32 R26, R19, 0xc, R26 ;  /* 0x0000000c131a7825 */ /* 0x000fc600078e001a */
[----:B------:R-:W-:Y:S01]  /*4a40*/  ISETP.GT.U32.AND.EX P0, PT, R23, RZ, PT, P0 ;  /* 0x000000ff1700720c */ /* 0x000fe20003f04100 */
[----:B------:R-:W-:Y:S01]  /*4a50*/  VIADD R15, R27, UR5 ;  /* 0x000000051b0f7c36 */ /* 0x000fe20008000000 */
[C---:B------:R-:W-:Y:S01]  /*4a60*/  ISETP.GT.U32.AND P1, PT, R26.reuse, -0x1, PT ;  /* 0xffffffff1a00780c */ /* 0x040fe20003f24070 */
[----:B------:R-:W-:Y:S01]  /*4a70*/  IMAD.MOV.U32 R41, RZ, RZ, RZ ;  /* 0x000000ffff297224 */ /* 0x000fe200078e00ff */
[----:B------:R-:W-:Y:S02]  /*4a80*/  IADD3 R13, P3, PT, R26, 0xc, RZ ;  /* 0x0000000c1a0d7810 */ /* 0x000fe40007f7e0ff */
[----:B------:R-:W-:Y:S01]  /*4a90*/  SEL R29, R29, R22, P0 ;  /* 0x000000161d1d7207 */ /* 0x000fe20000000000 */
[----:B------:R-:W-:Y:S01]  /*4aa0*/  IMAD.WIDE.U32 R40, R30, 0xc, R40 ;  /* 0x0000000c1e287825 */ /* 0x000fe200078e0028 */
[----:B------:R-:W-:Y:S02]  /*4ab0*/  IADD3.X R28, PT, PT, R23, -0x1, RZ, P2, !PT ;  /* 0xffffffff171c7810 */ /* 0x000fe400017fe4ff */
[----:B------:R-:W-:Y:S01]  /*4ac0*/  ISETP.GT.U32.AND.EX P1, PT, R15, RZ, PT, P1 ;  /* 0x000000ff0f00720c */ /* 0x000fe20003f24110 */
[----:B------:R-:W-:Y:S01]  /*4ad0*/  VIADD R24, R41, UR4 ;  /* 0x0000000429187c36 */ /* 0x000fe20008000000 */
[----:B------:R-:W-:Y:S01]  /*4ae0*/  IADD3.X R32, PT, PT, R15, -0x1, RZ, P3, !PT ;  /* 0xffffffff0f207810 */ /* 0x000fe20001ffe4ff */
[----:B------:R-:W-:Y:S01]  /*4af0*/  IMAD.SHL.U32 R38, R40, 0x2, RZ ;  /* 0x0000000228267824 */ /* 0x000fe200078e00ff */
[----:B------:R-:W-:-:S02]  /*4b00*/  SEL R22, RZ, 0x1, !P0 ;  /* 0x00000001ff167807 */ /* 0x000fc40004000000 */
[----:B------:R-:W-:Y:S02]  /*4b10*/  SEL R28, R28, R23, P0 ;  /* 0x000000171c1c7207 */ /* 0x000fe40000000000 */
[----:B------:R-:W-:Y:S02]  /*4b20*/  SEL R32, R32, R15, P1 ;  /* 0x0000000f20207207 */ /* 0x000fe40000800000 */
[----:B------:R-:W-:Y:S02]  /*4b30*/  IADD3 R25, P0, PT, R25, R22, RZ ;  /* 0x0000001619197210 */ /* 0x000fe40007f1e0ff */
[----:B------:R-:W-:Y:S02]  /*4b40*/  SEL R18, RZ, 0x1, !P1 ;  /* 0x00000001ff127807 */ /* 0x000fe40004800000 */
[----:B------:R-:W-:Y:S01]  /*4b50*/  SEL R26, R13, R26, P1 ;  /* 0x0000001a0d1a7207 */ /* 0x000fe20000800000 */
[----:B------:R-:W-:Y:S01]  /*4b60*/  IMAD.X R15, RZ, RZ, RZ, P0 ;  /* 0x000000ffff0f7224 */ /* 0x000fe200000e06ff */
[----:B------:R-:W-:Y:S01]  /*4b70*/  IADD3 R19, P2, PT, R19, R18, RZ ;  /* 0x0000001213137210 */ /* 0x000fe20007f5e0ff */
[-C--:B------:R-:W-:Y:S01]  /*4b80*/  IMAD R13, R32, R25.reuse, RZ ;  /* 0x00000019200d7224 */ /* 0x080fe200078e02ff */
[----:B------:R-:W-:Y:S01]  /*4b90*/  ISETP.GT.U32.AND P1, PT, R40, -0x1, PT ;  /* 0xffffffff2800780c */ /* 0x000fe20003f24070 */
[----:B------:R-:W-:Y:S01]  /*4ba0*/  IMAD.WIDE.U32 R34, R26, R25, RZ ;  /* 0x000000191a227225 */ /* 0x000fe200078e00ff */
[----:B------:R-:W-:-:S02]  /*4bb0*/  IADD3 R27, P0, PT, R40, 0xc, RZ ;  /* 0x0000000c281b7810 */ /* 0x000fc40007f1e0ff */
[----:B------:R-:W-:Y:S01]  /*4bc0*/  ISETP.GT.U32.AND.EX P1, PT, R24, RZ, PT, P1 ;  /* 0x000000ff1800720c */ /* 0x000fe20003f24110 */
[----:B------:R-:W-:Y:S01]  /*4bd0*/  IMAD R31, R26, R15, R13 ;  /* 0x0000000f1a1f7224 */ /* 0x000fe200078e020d */
[----:B------:R-:W-:Y:S01]  /*4be0*/  SHF.L.U64.HI R37, R40, 0x1, R24 ;  /* 0x0000000128257819 */ /* 0x000fe20000010218 */
[----:B------:R-:W-:Y:S01]  /*4bf0*/  IMAD.X R13, RZ, RZ, RZ, P2 ;  /* 0x000000ffff0d7224 */ /* 0x000fe200010e06ff */
[----:B------:R-:W-:Y:S01]  /*4c00*/  SEL R36, R27, R40, P1 ;  /* 0x000000281b247207 */ /* 0x000fe20000800000 */
[----:B------:R-:W-:-:S04]  /*4c10*/  IMAD.WIDE.U32 R22, R25, 0x90, RZ ;  /* 0x0000009019167825 */ /* 0x000fc800078e00ff */
[----:B------:R-:W-:Y:S02]  /*4c20*/  IMAD R33, R15, 0x90, RZ ;  /* 0x000000900f217824 */ /* 0x000fe400078e02ff */
[----:B------:R-:W-:Y:S02]  /*4c30*/  IMAD.IADD R35, R35, 0x1, R31 ;  /* 0x0000000123237824 */ /* 0x000fe400078e021f */
[----:B------:R-:W-:Y:S02]  /*4c40*/  IMAD R31, R13, R29, RZ ;  /* 0x0000001d0d1f7224 */ /* 0x000fe400078e02ff */
[----:B------:R-:W-:Y:S02]  /*4c50*/  IMAD.IADD R18, R23, 0x1, R33 ;  /* 0x0000000117127824 */ /* 0x000fe400078e0221 */
[----:B------:R-:W-:Y:S02]  /*4c60*/  IMAD R23, R19, R28, R31 ;  /* 0x0000001c13177224 */ /* 0x000fe400078e021f */
[----:B------:R-:W-:-:S02]  /*4c70*/  IMAD R31, R18, R19, RZ ;  /* 0x00000013121f7224 */ /* 0x000fc400078e02ff */
[----:B------:R-:W-:-:S04]  /*4c80*/  IMAD.WIDE.U32 R34, R19, R29, R34 ;  /* 0x0000001d13227225 */ /* 0x000fc800078e0022 */
[-C--:B------:R-:W-:Y:S01]  /*4c90*/  IMAD R31, R13, R22.reuse, R31 ;  /* 0x000000160d1f7224 */ /* 0x080fe200078e021f */
[----:B------:R-:W-:Y:S01]  /*4ca0*/  LOP3.LUT R39, R34, 0x3ffffff, RZ, 0xc0, !PT ;  /* 0x03ffffff22277812 */ /* 0x000fe200078ec0ff */
[----:B------:R-:W-:Y:S02]  /*4cb0*/  IMAD R27, R18, R25, RZ ;  /* 0x00000019121b7224 */ /* 0x000fe400078e02ff */
[----:B------:R-:W-:Y:S02]  /*4cc0*/  IMAD.IADD R13, R35, 0x1, R23 ;  /* 0x00000001230d7824 */ /* 0x000fe400078e0217 */
[C---:B------:R-:W-:Y:S02]  /*4cd0*/  IMAD R33, R15.reuse, R29, RZ ;  /* 0x0000001d0f217224 */ /* 0x040fe400078e02ff */
[----:B------:R-:W-:Y:S01]  /*4ce0*/  IMAD R27, R15, R22, R27 ;  /* 0x000000160f1b7224 */ /* 0x000fe200078e021b */
[--C-:B------:R-:W-:Y:S01]  /*4cf0*/  SHF.R.U64 R15, R34, 0x1a, R13.reuse ;  /* 0x0000001a220f7819 */ /* 0x100fe2000000120d */
[----:B------:R-:W-:Y:S01]  /*4d00*/  IMAD.WIDE.U32 R18, R22, R19, RZ ;  /* 0x0000001316127225 */ /* 0x000fe200078e00ff */
[----:B------:R-:W-:-:S03]  /*4d10*/  SHF.R.U32.HI R13, RZ, 0x1a, R13 ;  /* 0x0000001aff0d7819 */ /* 0x000fc6000001160d */
[----:B------:R-:W-:Y:S02]  /*4d20*/  IMAD R33, R28, R25, R33 ;  /* 0x000000191c217224 */ /* 0x000fe400078e0221 */
[----:B------:R-:W-:-:S04]  /*4d30*/  IMAD.WIDE.U32 R34, R25, R29, RZ ;  /* 0x0000001d19227225 */ /* 0x000fc800078e00ff */
[----:B------:R-:W-:Y:S02]  /*4d40*/  IMAD.IADD R19, R19, 0x1, R31 ;  /* 0x0000000113137824 */ /* 0x000fe400078e021f */
[----:B------:R-:W-:Y:S01]  /*4d50*/  IMAD.IADD R31, R35, 0x1, R33 ;  /* 0x00000001231f7824 */ /* 0x000fe200078e0221 */
[----:B------:R-:W-:Y:S01]  /*4d60*/  IADD3.X R35, PT, PT, R24, -0x1, RZ, P0, !PT ;  /* 0xffffffff18237810 */ /* 0x000fe200007fe4ff */
[----:B------:R-:W-:-:S03]  /*4d70*/  IMAD.WIDE.U32 R22, R22, R25, RZ ;  /* 0x0000001916167225 */ /* 0x000fc600078e00ff */
[----:B------:R-:W-:Y:S01]  /*4d80*/  SHF.R.U64 R25, R34, 0x19, R31 ;  /* 0x0000001922197819 */ /* 0x000fe2000000121f */
[----:B------:R-:W-:Y:S01]  /*4d90*/  IMAD.IADD R23, R23, 0x1, R27 ;  /* 0x0000000117177824 */ /* 0x000fe200078e021b */
[----:B------:R-:W-:Y:S01]  /*4da0*/  SHF.R.U32.HI R27, RZ, 0x19, R31 ;  /* 0x00000019ff1b7819 */ /* 0x000fe2000001161f */
[----:B------:R-:W-:Y:S01]  /*4db0*/  IMAD.WIDE.U32 R18, R15, 0x30000000, R18 ;  /* 0x300000000f127825 */ /* 0x000fe200078e0012 */
[----:B------:R-:W-:Y:S02]  /*4dc0*/  SEL R35, R35, R24, P1 ;  /* 0x0000001823237207 */ /* 0x000fe40000800000 */
[----:B------:R-:W-:Y:S01]  /*4dd0*/  SEL R31, RZ, 0x1, !P1 ;  /* 0x00000001ff1f7807 */ /* 0x000fe20004800000 */
[----:B------:R-:W-:-:S03]  /*4de0*/  IMAD.WIDE.U32 R22, R25, 0x30000000, R22 ;  /* 0x3000000019167825 */ /* 0x000fc600078e0016 */
[----:B------:R-:W-:Y:S01]  /*4df0*/  IADD3 R30, P2, PT, R30, R31, RZ ;  /* 0x0000001f1e1e7210 */ /* 0x000fe20007f5e0ff */
[----:B------:R-:W-:Y:S01]  /*4e00*/  IMAD.SHL.U32 R25, R34, 0x2, RZ ;  /* 0x0000000222197824 */ /* 0x000fe200078e00ff */
[----:B------:R-:W-:Y:S01]  /*4e10*/  IADD3 R24, P0, PT, RZ, R22, RZ ;  /* 0x00000016ff187210 */ /* 0x000fe20007f1e0ff */
[----:B------:R-:W-:Y:S02]  /*4e20*/  IMAD R22, R13, 0x30000000, RZ ;  /* 0x300000000d167824 */ /* 0x000fe400078e02ff */
[-C--:B------:R-:W-:Y:S01]  /*4e30*/  IMAD R31, R28, R29.reuse, RZ ;  /* 0x0000001d1c1f7224 */ /* 0x080fe200078e02ff */
[----:B------:R-:W-:Y:S01]  /*4e40*/  LOP3.LUT R15, R25, 0x3fffffe, RZ, 0xc0, !PT ;  /* 0x03fffffe190f7812 */ /* 0x000fe200078ec0ff */
[----:B------:R-:W-:Y:S02]  /*4e50*/  IMAD R25, R27, 0x30000000, RZ ;  /* 0x300000001b197824 */ /* 0x000fe400078e02ff */
[----:B------:R-:W-:Y:S02]  /*4e60*/  IMAD R27, R32, R29, RZ ;  /* 0x0000001d201b7224 */ /* 0x000fe400078e02ff */
[----:B------:R-:W-:Y:S01]  /*4e70*/  IMAD.SHL.U32 R34, R34, 0x2, RZ ;  /* 0x0000000222227824 */ /* 0x000fe200078e00ff */
[----:B------:R-:W-:Y:S01]  /*4e80*/  IADD3.X R25, PT, PT, R15, R23, R25, P0, !PT ;  /* 0x000000170f197210 */ /* 0x000fe200007fe419 */
[C---:B------:R-:W-:Y:S01]  /*4e90*/  IMAD R15, R26.reuse, R28, R27 ;  /* 0x0000001c1a0f7224 */ /* 0x040fe200078e021b */
[----:B------:R-:W-:Y:S01]  /*4ea0*/  IADD3 R18, P0, PT, RZ, R18, RZ ;  /* 0x00000012ff127210 */ /* 0x000fe20007f1e0ff */
[----:B------:R-:W-:-:S03]  /*4eb0*/  IMAD.WIDE.U32 R26, R26, R29, RZ ;  /* 0x0000001d1a1a7225 */ /* 0x000fc600078e00ff */
[----:B------:R-:W-:Y:S01]  /*4ec0*/  IADD3.X R19, PT, PT, R39, R19, R22, P0, !PT ;  /* 0x0000001327137210 */ /* 0x000fe200007fe416 */
[----:B------:R-:W-:Y:S02]  /*4ed0*/  IMAD R23, R35, R12, RZ ;  /* 0x0000000c23177224 */ /* 0x000fe400078e02ff */
[----:B------:R-:W-:Y:S02]  /*4ee0*/  IMAD.IADD R13, R27, 0x1, R15 ;  /* 0x000000011b0d7824 */ /* 0x000fe400078e020f */
[----:B------:R-:W-:Y:S02]  /*4ef0*/  IMAD R15, R29, R28, R31 ;  /* 0x0000001c1d0f7224 */ /* 0x000fe400078e021f */
[C---:B------:R-:W-:Y:S01]  /*4f00*/  IMAD R27, R36.reuse, R4, R23 ;  /* 0x00000004241b7224 */ /* 0x040fe200078e0217 */
[----:B------:R-:W-:Y:S01]  /*4f10*/  SHF.R.U32.HI R31, RZ, 0x1a, R13 ;  /* 0x0000001aff1f7819 */ /* 0x000fe2000001160d */
[----:B------:R-:W-:Y:S01]  /*4f20*/  IMAD.WIDE.U32 R22, R36, R12, RZ ;  /* 0x0000000c24167225 */ /* 0x000fe200078e00ff */
[----:B------:R-:W-:-:S02]  /*4f30*/  LOP3.LUT R32, R13, 0x3ffffff, RZ, 0xc0, !PT ;  /* 0x03ffffff0d207812 */ /* 0x000fc400078ec0ff */
[----:B------:R-:W-:Y:S01]  /*4f40*/  LEA R28, P0, R31, R26, 0x1d ;  /* 0x0000001a1f1c7211 */ /* 0x000fe2000780e8ff */
[----:B------:R-:W-:Y:S02]  /*4f50*/  IMAD.IADD R23, R23, 0x1, R27 ;  /* 0x0000000117177824 */ /* 0x000fe400078e021b */
[----:B------:R-:W-:Y:S01]  /*4f60*/  IMAD.X R13, RZ, RZ, RZ, P2 ;  /* 0x000000ffff0d7224 */ /* 0x000fe200010e06ff */
[----:B------:R-:W-:Y:S01]  /*4f70*/  LEA.HI.X R32, R31, R32, RZ, 0x1d, P0 ;  /* 0x000000201f207211 */ /* 0x000fe200000fecff */
[----:B------:R-:W-:Y:S01]  /*4f80*/  IMAD.WIDE.U32 R26, R29, R29, RZ ;  /* 0x0000001d1d1a7225 */ /* 0x000fe200078e00ff */
[----:B------:R-:W-:-:S03]  /*4f90*/  LEA R28, P0, R31, R28, 0x1e ;  /* 0x0000001c1f1c7211 */ /* 0x000fc6000780f0ff */
[----:B------:R-:W-:Y:S01]  /*4fa0*/  IMAD R29, R13, R10, RZ ;  /* 0x0000000a0d1d7224 */ /* 0x000fe200078e02ff */
[----:B------:R-:W-:Y:S01]  /*4fb0*/  LEA.HI.X R31, R31, R32, RZ, 0x1e, P0 ;  /* 0x000000201f1f7211 */ /* 0x000fe200000ff4ff */
[----:B------:R-:W-:Y:S01]  /*4fc0*/  IMAD.IADD R15, R27, 0x1, R15 ;  /* 0x000000011b0f7824 */ /* 0x000fe200078e020f */
[----:B------:R-:W-:Y:S01]  /*4fd0*/  ISETP.GT.U32.AND P0, PT, R28, -0x60000001, PT ;  /* 0x9fffffff1c00780c */ /* 0x000fe20003f04070 */
[C---:B------:R-:W-:Y:S02]  /*4fe0*/  IMAD R27, R30.reuse, R11, R29 ;  /* 0x0000000b1e1b7224 */ /* 0x040fe400078e021d */
[----:B------:R-:W-:Y:S01]  /*4ff0*/  IMAD.WIDE.U32 R22, R30, R10, R22 ;  /* 0x0000000a1e167225 */ /* 0x000fe200078e0016 */
[----:B------:R-:W-:Y:S02]  /*5000*/  SHF.R.U32.HI R29, RZ, 0x1a, R15 ;  /* 0x0000001aff1d7819 */ /* 0x000fe4000001160f */
[----:B------:R-:W-:Y:S01]  /*5010*/  LOP3.LUT R32, R15, 0x3ffffff, RZ, 0xc0, !PT ;  /* 0x03ffffff0f207812 */ /* 0x000fe200078ec0ff */
[----:B------:R-:W-:Y:S01]  /*5020*/  IMAD.IADD R23, R23, 0x1, R27 ;  /* 0x0000000117177824 */ /* 0x000fe200078e021b */
[----:B------:R-:W-:Y:S01]  /*5030*/  LEA R26, P2, R29, R26, 0x1d ;  /* 0x0000001a1d1a7211 */ /* 0x000fe2000784e8ff */
[----:B------:R-:W-:Y:S01]  /*5040*/  IMAD.WIDE.U32 R18, R39, -0xc, R18 ;  /* 0xfffffff427127825 */ /* 0x000fe200078e0012 */
[----:B------:R-:W-:-:S02]  /*5050*/  ISETP.GT.U32.AND.EX P0, PT, R31, 0x3ffffff, PT, P0 ;  /* 0x03ffffff1f00780c */ /* 0x000fc40003f04100 */
[----:B------:R-:W-:Y:S02]  /*5060*/  IADD3 R27, P4, PT, R28, 0x60000000, RZ ;  /* 0x600000001c1b7810 */ /* 0x000fe40007f9e0ff */
[C---:B------:R-:W-:Y:S02]  /*5070*/  LEA.HI.X R32, R29.reuse, R32, RZ, 0x1d, P2 ;  /* 0x000000201d207211 */ /* 0x040fe400010fecff */
[----:B------:R-:W-:Y:S01]  /*5080*/  LEA R15, P2, R29, R26, 0x1e ;  /* 0x0000001a1d0f7211 */ /* 0x000fe2000784f0ff */
[----:B------:R-:W-:Y:S01]  /*5090*/  IMAD R26, R35, R10, RZ ;  /* 0x0000000a231a7224 */ /* 0x000fe200078e02ff */
[----:B------:R-:W-:Y:S02]  /*50a0*/  SEL R27, R27, R28, P0 ;  /* 0x0000001c1b1b7207 */ /* 0x000fe40000000000 */
[C---:B------:R-:W-:Y:S02]  /*50b0*/  LOP3.LUT R33, R22.reuse, 0x3ffffff, RZ, 0xc0, !PT ;  /* 0x03ffffff16217812 */ /* 0x040fe400078ec0ff */
[----:B------:R-:W-:-:S02]  /*50c0*/  SHF.R.U64 R22, R22, 0x1a, R23 ;  /* 0x0000001a16167819 */ /* 0x000fc40000001217 */
[----:B------:R-:W-:Y:S01]  /*50d0*/  LEA.HI.X R29, R29, R32, RZ, 0x1e, P2 ;  /* 0x000000201d1d7211 */ /* 0x000fe200010ff4ff */
[----:B------:R-:W-:Y:S01]  /*50e0*/  IMAD.IADD R32, R19, 0x1, -R39 ;  /* 0x0000000113207824 */ /* 0x000fe200078e0a27 */
[----:B------:R-:W-:Y:S01]  /*50f0*/  SHF.R.U32.HI R23, RZ, 0x1a, R23 ;  /* 0x0000001aff177819 */ /* 0x000fe20000011617 */
[----:B------:R-:W-:Y:S01]  /*5100*/  IMAD R39, R36, R11, R26 ;  /* 0x0000000b24277224 */ /* 0x000fe200078e021a */
[----:B------:R-:W-:Y:S01]  /*5110*/  IADD3 R28, P3, P2, R18, -0x60000000, R27 ;  /* 0xa0000000121c7810 */ /* 0x000fe20007a7e01b */
[----:B------:R-:W-:-:S04]  /*5120*/  IMAD.WIDE.U32 R26, R36, R10, RZ ;  /* 0x0000000a241a7225 */ /* 0x000fc800078e00ff */
[----:B------:R-:W-:Y:S02]  /*5130*/  IMAD R19, R23, 0x30000000, RZ ;  /* 0x3000000017137824 */ /* 0x000fe400078e02ff */
[----:B------:R-:W-:-:S04]  /*5140*/  IMAD.WIDE.U32 R22, R22, 0x30000000, RZ ;  /* 0x3000000016167825 */ /* 0x000fc800078e00ff */
[----:B------:R-:W-:Y:S02]  /*5150*/  IMAD.IADD R18, R27, 0x1, R39 ;  /* 0x000000011b127824 */ /* 0x000fe400078e0227 */
[----:B------:R-:W-:Y:S02]  /*5160*/  IMAD.IADD R23, R23, 0x1, R19 ;  /* 0x0000000117177824 */ /* 0x000fe400078e0213 */
[----:B------:R-:W-:Y:S01]  /*5170*/  IMAD R27, R4, R30, RZ ;  /* 0x0000001e041b7224 */ /* 0x000fe200078e02ff */
[----:B------:R-:W-:Y:S02]  /*5180*/  SHF.R.U32.HI R19, RZ, 0x1a, R18 ;  /* 0x0000001aff137819 */ /* 0x000fe40000011612 */
[----:B------:R-:W-:Y:S01]  /*5190*/  LOP3.LUT R18, R18, 0x3ffffff, RZ, 0xc0, !PT ;  /* 0x03ffffff12127812 */ /* 0x000fe200078ec0ff */
[----:B------:R-:W-:Y:S01]  /*51a0*/  IMAD R39, R13, R12, R27 ;  /* 0x0000000c0d277224 */ /* 0x000fe200078e021b */
[----:B------:R-:W-:Y:S01]  /*51b0*/  LEA R40, P5, R19, R26, 0x1d ;  /* 0x0000001a13287211 */ /* 0x000fe200078ae8ff */
[----:B------:R-:W-:-:S03]  /*51c0*/  IMAD.WIDE.U32 R26, R12, R30, RZ ;  /* 0x0000001e0c1a7225 */ /* 0x000fc600078e00ff */
[----:B------:R-:W-:Y:S01]  /*51d0*/  LEA.HI.X R18, R19, R18, RZ, 0x1d, P5 ;  /* 0x0000001213127211 */ /* 0x000fe200028fecff */
[----:B------:R-:W-:Y:S01]  /*51e0*/  IMAD.IADD R27, R27, 0x1, R39 ;  /* 0x000000011b1b7824 */ /* 0x000fe200078e0227 */
[----:B------:R-:W-:Y:S01]  /*51f0*/  SHF.R.U64 R39, R30, 0x19, R13 ;  /* 0x000000191e277819 */ /* 0x000fe2000000120d */
[----:B------:R-:W-:-:S04]  /*5200*/  IMAD.WIDE.U32 R22, R26, 0x90, R22 ;  /* 0x000000901a167825 */ /* 0x000fc800078e0016 */
[----:B------:R-:W-:Y:S01]  /*5210*/  IMAD R27, R27, 0x90, RZ ;  /* 0x000000901b1b7824 */ /* 0x000fe200078e02ff */
[----:B------:R-:W-:-:S04]  /*5220*/  IADD3 R22, P6, PT, RZ, R22, RZ ;  /* 0x00000016ff167210 */ /* 0x000fc80007fde0ff */
[C---:B------:R-:W-:Y:S02]  /*5230*/  IADD3.X R23, PT, PT, R33.reuse, R23, R27, P6, !PT ;  /* 0x0000001721177210 */ /* 0x040fe400037fe41b */
[----:B------:R-:W-:Y:S01]  /*5240*/  IADD3 R27, P6, PT, R38, 0x18, RZ ;  /* 0x00000018261b7810 */ /* 0x000fe20007fde0ff */
[----:B------:R-:W-:-:S03]  /*5250*/  IMAD.WIDE.U32 R22, R33, -0xc, R22 ;  /* 0xfffffff421167825 */ /* 0x000fc600078e0016 */
[----:B------:R-:W-:Y:S02]  /*5260*/  IADD3.X R26, PT, PT, R37, -0x2, RZ, P6, !PT ;  /* 0xfffffffe251a7810 */ /* 0x000fe400037fe4ff */
[----:B------:R-:W-:Y:S02]  /*5270*/  SEL R38, R27, R38, P1 ;  /* 0x000000261b267207 */ /* 0x000fe40000800000 */
[----:B------:R-:W-:Y:S02]  /*5280*/  SEL R37, R26, R37, P1 ;  /* 0x000000251a257207 */ /* 0x000fe40000800000 */
[----:B------:R-:W-:Y:S02]  /*5290*/  LOP3.LUT R38, R38, 0xfffffffe, RZ, 0xc0, !PT ;  /* 0xfffffffe26267812 */ /* 0x000fe400078ec0ff */
[----:B------:R-:W-:Y:S02]  /*52a0*/  SHF.R.U32.HI R26, RZ, 0x1a, R37 ;  /* 0x0000001aff1a7819 */ /* 0x000fe40000011625 */
[----:B------:R-:W-:-:S02]  /*52b0*/  LOP3.LUT R37, R37, 0x3ffffff, RZ, 0xc0, !PT ;  /* 0x03ffffff25257812 */ /* 0x000fc400078ec0ff */
[----:B------:R-:W-:-:S04]  /*52c0*/  LEA R38, P1, R26, R38, 0x1d ;  /* 0x000000261a267211 */ /* 0x000fc8000782e8ff */
[C---:B------:R-:W-:Y:S02]  /*52d0*/  LEA.HI.X R37, R26.reuse, R37, RZ, 0x1d, P1 ;  /* 0x000000251a257211 */ /* 0x040fe400008fecff */
[----:B------:R-:W-:-:S04]  /*52e0*/  LEA R38, P1, R26, R38, 0x1e ;  /* 0x000000261a267211 */ /* 0x000fc8000782f0ff */
[----:B------:R-:W-:Y:S01]  /*52f0*/  LEA.HI.X R37, R26, R37, RZ, 0x1e, P1 ;  /* 0x000000251a257211 */ /* 0x000fe200008ff4ff */
[----:B------:R-:W-:Y:S01]  /*5300*/  IMAD.SHL.U32 R26, R30, 0x2, RZ ;  /* 0x000000021e1a7824 */ /* 0x000fe200078e00ff */
[C---:B------:R-:W-:Y:S02]  /*5310*/  LEA R40, P1, R19.reuse, R40, 0x1e ;  /* 0x0000002813287211 */ /* 0x040fe4000782f0ff */
[----:B------:R-:W-:Y:S02]  /*5320*/  IADD3 R41, P5, PT, R38, 0x60000000, RZ ;  /* 0x6000000026297810 */ /* 0x000fe40007fbe0ff */
[----:B------:R-:W-:Y:S01]  /*5330*/  LOP3.LUT R27, R26, 0x3fffffe, RZ, 0xc0, !PT ;  /* 0x03fffffe1a1b7812 */ /* 0x000fe200078ec0ff */
[----:B------:R-:W-:Y:S01]  /*5340*/  IMAD.MOV.U32 R26, RZ, RZ, RZ ;  /* 0x000000ffff1a7224 */ /* 0x000fe200078e00ff */
[----:B------:R-:W-:Y:S02]  /*5350*/  LEA.HI.X R19, R19, R18, RZ, 0x1e, P1 ;  /* 0x0000001213137211 */ /* 0x000fe400008ff4ff */
[----:B------:R-:W-:Y:S01]  /*5360*/  ISETP.GT.U32.AND P1, PT, R38, -0x60000001, PT ;  /* 0x9fffffff2600780c */ /* 0x000fe20003f24070 */
[----:B------:R-:W-:Y:S01]  /*5370*/  IMAD.WIDE.U32 R26, R39, 0x30000000, R26 ;  /* 0x30000000271a7825 */ /* 0x000fe200078e001a */
[----:B------:R-:W-:-:S02]  /*5380*/  SHF.R.U32.HI R39, RZ, 0x19, R13 ;  /* 0x00000019ff277819 */ /* 0x000fc4000001160d */
[----:B------:R-:W-:-:S03]  /*5390*/  ISETP.GT.U32.AND.EX P1, PT, R37, 0x3ffffff, PT, P1 ;  /* 0x03ffffff2500780c */ /* 0x000fc60003f24110 */
[----:B------:R-:W-:Y:S01]  /*53a0*/  IMAD R39, R39, 0x30000000, RZ ;  /* 0x3000000027277824 */ /* 0x000fe200078e02ff */
[----:B------:R-:W-:Y:S02]  /*53b0*/  SEL R41, R41, R38, P1 ;  /* 0x0000002629297207 */ /* 0x000fe40000800000 */
[----:B------:R-:W-:Y:S01]  /*53c0*/  IADD3.X R38, PT, PT, R37, -0x4000000, RZ, P5, !PT ;  /* 0xfc00000025267810 */ /* 0x000fe20002ffe4ff */
        /* <DEDUP_REMOVED lines=8> */
[----:B------:R-:W-:Y:S01]  /*5450*/  IADD3.X R38, PT, PT, R31, -0x4000000, RZ, P4, !PT ;  /* 0xfc0000001f267810 */ /* 0x000fe200027fe4ff */
[----:B------:R-:W-:Y:S01]  /*5460*/  IMAD R43, R35, R30, R27 ;  /* 0x0000001e232b7224 */ /* 0x000fe200078e021b */
[----:B------:R-:W-:Y:S02]  /*5470*/  ISETP.GT.U32.AND P1, PT, R15, -0x60000001, PT ;  /* 0x9fffffff0f00780c */ /* 0x000fe40003f24070 */
[----:B------:R-:W-:Y:S02]  /*5480*/  IADD3.X R37, PT, PT, R39, 0x3ffffff, R26, P5, P6 ;  /* 0x03ffffff27257810 */ /* 0x000fe40002fec41a */
[----:B------:R-:W-:-:S02]  /*5490*/  SEL R31, R38, R31, P0 ;  /* 0x0000001f261f7207 */ /* 0x000fc40000000000 */
[----:B------:R-:W-:Y:S02]  /*54a0*/  LOP3.LUT R39, R34, 0x3fffffe, RZ, 0xc0, !PT ;  /* 0x03fffffe22277812 */ /* 0x000fe400078ec0ff */
[----:B------:R-:W-:Y:S02]  /*54b0*/  IADD3 R26, P5, PT, R15, 0x60000000, RZ ;  /* 0x600000000f1a7810 */ /* 0x000fe40007fbe0ff */
[----:B------:R-:W-:Y:S01]  /*54c0*/  ISETP.GT.U32.AND.EX P0, PT, R29, 0x3ffffff, PT, P1 ;  /* 0x03ffffff1d00780c */ /* 0x000fe20003f04110 */
[----:B------:R-:W-:Y:S01]  /*54d0*/  IMAD.WIDE.U32 R24, R39, -0xc, R24 ;  /* 0xfffffff427187825 */ /* 0x000fe200078e0018 */
[----:B------:R-:W-:Y:S02]  /*54e0*/  IADD3.X R38, PT, PT, R29, -0x4000000, RZ, P5, !PT ;  /* 0xfc0000001d267810 */ /* 0x000fe40002ffe4ff */
[----:B------:R-:W-:Y:S01]  /*54f0*/  SEL R41, R26, R15, P0 ;  /* 0x0000000f1a297207 */ /* 0x000fe20000000000 */
[----:B------:R-:W-:Y:S01]  /*5500*/  IMAD.WIDE.U32 R26, R30, R36, RZ ;  /* 0x000000241e1a7225 */ /* 0x000fe200078e00ff */
[----:B------:R-:W-:-:S02]  /*5510*/  ISETP.GT.U32.AND P5, PT, R40, -0x60000001, PT ;  /* 0x9fffffff2800780c */ /* 0x000fc40003fa4070 */
[----:B------:R-:W-:Y:S01]  /*5520*/  IADD3 R34, P1, P4, R24, -0x60000000, R41 ;  /* 0xa000000018227810 */ /* 0x000fe20007c3e029 */
[----:B------:R-:W-:Y:S01]  /*5530*/  IMAD.IADD R15, R25, 0x1, -R39 ;  /* 0x00000001190f7824 */ /* 0x000fe200078e0a27 */
[----:B------:R-:W-:Y:S01]  /*5540*/  LOP3.LUT R39, R18, 0xfffffffe, RZ, 0xc0, !PT ;  /* 0xfffffffe12277812 */ /* 0x000fe200078ec0ff */
[----:B------:R-:W-:Y:S01]  /*5550*/  IMAD.IADD R25, R27, 0x1, R43 ;  /* 0x000000011b197824 */ /* 0x000fe200078e022b */
[----:B------:R-:W-:Y:S02]  /*5560*/  SHF.R.U32.HI R18, RZ, 0x1a, R37 ;  /* 0x0000001aff127819 */ /* 0x000fe40000011625 */
[----:B------:R-:W-:Y:S02]  /*5570*/  LOP3.LUT R37, R37, 0x3ffffff, RZ, 0xc0, !PT ;  /* 0x03ffffff25257812 */ /* 0x000fe400078ec0ff */
[--C-:B------:R-:W-:Y:S02]  /*5580*/  SHF.R.U32.HI R27, RZ, 0x19, R25.reuse ;  /* 0x00000019ff1b7819 */ /* 0x100fe40000011619 */
[----:B------:R-:W-:-:S02]  /*5590*/  SHF.R.U64 R24, R26, 0x19, R25 ;  /* 0x000000191a187819 */ /* 0x000fc40000001219 */
[----:B------:R-:W-:Y:S01]  /*55a0*/  LEA R39, P6, R18, R39, 0x1d ;  /* 0x0000002712277211 */ /* 0x000fe200078ce8ff */
[----:B------:R-:W-:Y:S01]  /*55b0*/  IMAD R27, R27, 0x30000000, RZ ;  /* 0x300000001b1b7824 */ /* 0x000fe200078e02ff */
[----:B------:R-:W-:Y:S01]  /*55c0*/  SEL R38, R38, R29, P0 ;  /* 0x0000001d26267207 */ /* 0x000fe20000000000 */
[----:B------:R-:W-:Y:S01]  /*55d0*/  IMAD.WIDE.U32 R24, R24, 0x30000000, RZ ;  /* 0x3000000018187825 */ /* 0x000fe200078e00ff */
[C---:B------:R-:W-:Y:S02]  /*55e0*/  LEA.HI.X R37, R18.reuse, R37, RZ, 0x1d, P6 ;  /* 0x0000002512257211 */ /* 0x040fe400030fecff */
[----:B------:R-:W-:Y:S01]  /*55f0*/  ISETP.GT.U32.AND.EX P0, PT, R19, 0x3ffffff, PT, P5 ;  /* 0x03ffffff1300780c */ /* 0x000fe20003f04150 */
[----:B------:R-:W-:Y:S01]  /*5600*/  IMAD.IADD R25, R25, 0x1, R27 ;  /* 0x0000000119197824 */ /* 0x000fe200078e021b */
[----:B------:R-:W-:Y:S01]  /*5610*/  LEA R27, P6, R18, R39, 0x1e ;  /* 0x00000027121b7211 */ /* 0x000fe200078cf0ff */
[----:B------:R-:W-:Y:S01]  /*5620*/  IMAD R39, R13, R30, RZ ;  /* 0x0000001e0d277224 */ /* 0x000fe200078e02ff */
[----:B------:R-:W-:-:S02]  /*5630*/  IADD3.X R31, PT, PT, R32, 0x3ffffff, R31, P3, P2 ;  /* 0x03ffffff201f7810 */ /* 0x000fc40001fe441f */
[----:B------:R-:W-:Y:S01]  /*5640*/  LEA.HI.X R37, R18, R37, RZ, 0x1e, P6 ;  /* 0x0000002512257211 */ /* 0x000fe200030ff4ff */
[----:B------:R-:W-:Y:S01]  /*5650*/  IMAD R39, R30, R13, R39 ;  /* 0x0000000d1e277224 */ /* 0x000fe200078e0227 */
[----:B------:R-:W-:Y:S02]  /*5660*/  IADD3 R13, P5, PT, R40, 0x60000000, RZ ;  /* 0x60000000280d7810 */ /* 0x000fe40007fbe0ff */
[----:B------:R-:W-:Y:S02]  /*5670*/  IADD3.X R15, PT, PT, R15, 0x3ffffff, R38, P1, P4 ;  /* 0x03ffffff0f0f7810 */ /* 0x000fe40000fe8426 */
[----:B------:R-:W-:Y:S02]  /*5680*/  IADD3.X R18, PT, PT, R19, -0x4000000, RZ, P5, !PT ;  /* 0xfc00000013127810 */ /* 0x000fe40002ffe4ff */
[----:B------:R-:W-:Y:S02]  /*5690*/  SEL R40, R13, R40, P0 ;  /* 0x000000280d287207 */ /* 0x000fe40000000000 */
[----:B------:R-:W-:Y:S01]  /*56a0*/  SEL R13, R18, R19, P0 ;  /* 0x00000013120d7207 */ /* 0x000fe20000000000 */
[----:B------:R-:W-:Y:S01]  /*56b0*/  IMAD.WIDE.U32 R18, R30, R30, RZ ;  /* 0x0000001e1e127225 */ /* 0x000fe200078e00ff */
[----:B------:R-:W-:-:S03]  /*56c0*/  IADD3 R40, P1, P2, R22, -0x60000000, R40 ;  /* 0xa000000016287810 */ /* 0x000fc60007a3e028 */
        /* <DEDUP_REMOVED lines=17> */
[----:B------:R-:W-:Y:S01]  /*57e0*/  LEA.HI.X R29, R25, R30, RZ, 0x1e, P0 ;  /* 0x0000001e191d7211 */ /* 0x000fe200000ff4ff */
[----:B------:R-:W-:Y:S01]  /*57f0*/  IMAD.IADD R30, R23, 0x1, -R33 ;  /* 0x00000001171e7824 */ /* 0x000fe200078e0a21 */
        /* <DEDUP_REMOVED lines=9> */
[C---:B------:R-:W-:Y:S02]  /*5890*/  ISETP.GT.U32.AND P0, PT, R27.reuse, -0x60000001, PT ;  /* 0x9fffffff1b00780c */ /* 0x040fe40003f04070 */
[----:B------:R-:W-:Y:S02]  /*58a0*/  IADD3 R26, P3, PT, R27, 0x60000000, RZ ;  /* 0x600000001b1a7810 */ /* 0x000fe40007f7e0ff */
[----:B------:R-:W-:-:S02]  /*58b0*/  SHF.R.U32.HI R29, RZ, 0x1a, R31 ;  /* 0x0000001aff1d7819 */ /* 0x000fc4000001161f */
[----:B------:R-:W-:Y:S02]  /*58c0*/  IADD3 R18, P6, P5, R18, -0x60000000, R25 ;  /* 0xa000000012127810 */ /* 0x000fe40007dde019 */
[C---:B------:R-:W-:Y:S02]  /*58d0*/  ISETP.GT.U32.AND.EX P0, PT, R37.reuse, 0x3ffffff, PT, P0 ;  /* 0x03ffffff2500780c */ /* 0x040fe40003f04100 */
[----:B------:R-:W-:Y:S02]  /*58e0*/  IADD3.X R22, PT, PT, R37, -0x4000000, RZ, P3, !PT ;  /* 0xfc00000025167810 */ /* 0x000fe40001ffe4ff */
[----:B------:R-:W-:Y:S02]  /*58f0*/  LOP3.LUT R25, R31, 0x3ffffff, RZ, 0xc0, !PT ;  /* 0x03ffffff1f197812 */ /* 0x000fe400078ec0ff */
[----:B------:R-:W-:Y:S02]  /*5900*/  LEA R28, P3, R29, R28, 0x1d ;  /* 0x0000001c1d1c7211 */ /* 0x000fe4000786e8ff */
[----:B------:R-:W-:-:S02]  /*5910*/  SHF.R.U32.HI R23, RZ, 0x1a, R15 ;  /* 0x0000001aff177819 */ /* 0x000fc4000001160f */
[----:B------:R-:W-:Y:S02]  /*5920*/  IADD3.X R13, PT, PT, R30, 0x3ffffff, R13, P1, P2 ;  /* 0x03ffffff1e0d7810 */ /* 0x000fe40000fe440d */
[----:B------:R-:W-:Y:S02]  /*5930*/  SEL R37, R22, R37, P0 ;  /* 0x0000002516257207 */ /* 0x000fe40000000000 */
[----:B------:R-:W-:Y:S02]  /*5940*/  IADD3.X R19, PT, PT, R19, 0x3ffffff, R24, P6, P5 ;  /* 0x03ffffff13137810 */ /* 0x000fe400037ea418 */
[----:B------:R-:W-:Y:S02]  /*5950*/  LEA.HI.X R22, R29, R25, RZ, 0x1d, P3 ;  /* 0x000000191d167211 */ /* 0x000fe400018fecff */
[----:B------:R-:W-:Y:S02]  /*5960*/  LOP3.LUT R24, R15, 0x3ffffff, RZ, 0xc0, !PT ;  /* 0x03ffffff0f187812 */ /* 0x000fe400078ec0ff */
[----:B------:R-:W-:-:S02]  /*5970*/  LEA R34, P1, R23, R34, 0x1d ;  /* 0x0000002217227211 */ /* 0x000fc4000782e8ff */
[----:B------:R-:W-:Y:S02]  /*5980*/  SHF.R.U32.HI R25, RZ, 0x1a, R13 ;  /* 0x0000001aff197819 */ /* 0x000fe4000001160d */
[----:B------:R-:W-:Y:S02]  /*5990*/  SEL R27, R26, R27, P0 ;  /* 0x0000001b1a1b7207 */ /* 0x000fe40000000000 */
[----:B------:R-:W-:Y:S02]  /*59a0*/  LEA.HI.X R24, R23, R24, RZ, 0x1d, P1 ;  /* 0x0000001817187211 */ /* 0x000fe400008fecff */
[----:B------:R-:W-:Y:S02]  /*59b0*/  LEA R28, P0, R29, R28, 0x1e ;  /* 0x0000001c1d1c7211 */ /* 0x000fe4000780f0ff */
[----:B------:R-:W-:Y:S02]  /*59c0*/  LOP3.LUT R31, R13, 0x3ffffff, RZ, 0xc0, !PT ;  /* 0x03ffffff0d1f7812 */ /* 0x000fe400078ec0ff */
[----:B------:R-:W-:-:S02]  /*59d0*/  LEA R26, P1, R25, R40, 0x1d ;  /* 0x00000028191a7211 */ /* 0x000fc4000782e8ff */
[----:B------:R-:W-:Y:S02]  /*59e0*/  LEA.HI.X R22, R29, R22, RZ, 0x1e, P0 ;  /* 0x000000161d167211 */ /* 0x000fe400000ff4ff */
[C---:B------:R-:W-:Y:S02]  /*59f0*/  LEA.HI.X R31, R25.reuse, R31, RZ, 0x1d, P1 ;  /* 0x0000001f191f7211 */ /* 0x040fe400008fecff */
[C---:B------:R-:W-:Y:S02]  /*5a00*/  ISETP.GT.U32.AND P0, PT, R28.reuse, -0x60000001, PT ;  /* 0x9fffffff1c00780c */ /* 0x040fe40003f04070 */
[----:B------:R-:W-:Y:S02]  /*5a10*/  LEA R26, P1, R25, R26, 0x1e ;  /* 0x0000001a191a7211 */ /* 0x000fe4000782f0ff */
[----:B------:R-:W-:Y:S02]  /*5a20*/  LEA R15, P2, R23, R34, 0x1e ;  /* 0x00000022170f7211 */ /* 0x000fe4000784f0ff */
[----:B------:R-:W-:-:S02]  /*5a30*/  IADD3 R13, P3, PT, R28, 0x60000000, RZ ;  /* 0x600000001c0d7810 */ /* 0x000fc40007f7e0ff */
[----:B------:R-:W-:Y:S02]  /*5a40*/  ISETP.GT.U32.AND.EX P0, PT, R22, 0x3ffffff, PT, P0 ;  /* 0x03ffffff1600780c */ /* 0x000fe40003f04100 */
[----:B------:R-:W-:Y:S02]  /*5a50*/  LEA.HI.X R31, R25, R31, RZ, 0x1e, P1 ;  /* 0x0000001f191f7211 */ /* 0x000fe400008ff4ff */
[----:B------:R-:W-:Y:S02]  /*5a60*/  ISETP.GT.U32.AND P1, PT, R26, -0x60000001, PT ;  /* 0x9fffffff1a00780c */ /* 0x000fe40003f24070 */
[----:B------:R-:W-:Y:S02]  /*5a70*/  LEA.HI.X R23, R23, R24, RZ, 0x1e, P2 ;  /* 0x0000001817177211 */ /* 0x000fe400010ff4ff */
[----:B------:R-:W-:Y:S02]  /*5a80*/  SEL R13, R13, R28, P0 ;  /* 0x0000001c0d0d7207 */ /* 0x000fe40000000000 */
[----:B------:R-:W-:-:S02]  /*5a90*/  IADD3.X R25, PT, PT, R22, -0x4000000, RZ, P3, !PT ;  /* 0xfc00000016197810 */ /* 0x000fc40001ffe4ff */
[C---:B------:R-:W-:Y:S02]  /*5aa0*/  ISETP.GT.U32.AND P2, PT, R15.reuse, -0x60000001, PT ;  /* 0x9fffffff0f00780c */ /* 0x040fe40003f44070 */
[----:B------:R-:W-:Y:S02]  /*5ab0*/  IADD3 R28, P4, PT, R15, 0x60000000, RZ ;  /* 0x600000000f1c7810 */ /* 0x000fe40007f9e0ff */
[----:B------:R-:W-:Y:S02]  /*5ac0*/  IADD3 R29, P3, PT, R26, 0x60000000, RZ ;  /* 0x600000001a1d7810 */ /* 0x000fe40007f7e0ff */
[----:B------:R-:W-:Y:S02]  /*5ad0*/  ISETP.GT.U32.AND.EX P1, PT, R31, 0x3ffffff, PT, P1 ;  /* 0x03ffffff1f00780c */ /* 0x000fe40003f24110 */
[C---:B------:R-:W-:Y:S02]  /*5ae0*/  ISETP.GT.U32.AND.EX P2, PT, R23.reuse, 0x3ffffff, PT, P2 ;  /* 0x03ffffff1700780c */ /* 0x040fe40003f44120 */
[----:B------:R-:W-:-:S02]  /*5af0*/  IADD3.X R24, PT, PT, R23, -0x4000000, RZ, P4, !PT ;  /* 0xfc00000017187810 */ /* 0x000fc400027fe4ff */
[----:B------:R-:W-:Y:S02]  /*5b00*/  SEL R29, R29, R26, P1 ;  /* 0x0000001a1d1d7207 */ /* 0x000fe40000800000 */
[----:B------:R-:W-:Y:S02]  /*5b10*/  SHF.R.U32.HI R26, RZ, 0x1a, R19 ;  /* 0x0000001aff1a7819 */ /* 0x000fe40000011613 */
[----:B------:R-:W-:Y:S02]  /*5b20*/  SEL R28, R28, R15, P2 ;  /* 0x0000000f1c1c7207 */ /* 0x000fe40001000000 */
[----:B------:R-:W-:Y:S02]  /*5b30*/  SEL R24, R24, R23, P2 ;  /* 0x0000001718187207 */ /* 0x000fe40001000000 */
[----:B------:R-:W-:Y:S02]  /*5b40*/  LOP3.LUT R23, R19, 0x3ffffff, RZ, 0xc0, !PT ;  /* 0x03ffffff13177812 */ /* 0x000fe400078ec0ff */
[----:B------:R-:W-:-:S02]  /*5b50*/  LEA R15, P2, R26, R18, 0x1d ;  /* 0x000000121a0f7211 */ /* 0x000fc4000784e8ff */
[----:B------:R-:W-:Y:S02]  /*5b60*/  IADD3.X R30, PT, PT, R31, -0x4000000, RZ, P3, !PT ;  /* 0xfc0000001f1e7810 */ /* 0x000fe40001ffe4ff */
[----:B------:R-:W-:Y:S02]  /*5b70*/  IADD3 R14, P6, PT, R14, 0x1, RZ ;  /* 0x000000010e0e7810 */ /* 0x000fe40007fde0ff */
[----:B------:R-:W-:Y:S02]  /*5b80*/  SEL R22, R25, R22, P0 ;  /* 0x0000001619167207 */ /* 0x000fe40000000000 */
[C---:B------:R-:W-:Y:S01]  /*5b90*/  LEA.HI.X R23, R26.reuse, R23, RZ, 0x1d, P2 ;  /* 0x000000171a177211 */ /* 0x040fe200010fecff */
[----:B------:R-:W-:Y:S01]  /*5ba0*/  IMAD.X R9, RZ, RZ, R9, P6 ;  /* 0x000000ffff097224 */ /* 0x000fe200030e0609 */
[----:B------:R-:W-:Y:S02]  /*5bb0*/  LEA R15, P3, R26, R15, 0x1e ;  /* 0x0000000f1a0f7211 */ /* 0x000fe4000786f0ff */
[----:B------:R-:W-:-:S02]  /*5bc0*/  ISETP.GE.U32.AND P0, PT, R28, R27, PT ;  /* 0x0000001b1c00720c */ /* 0x000fc40003f06070 */
[----:B------:R-:W-:Y:S02]  /*5bd0*/  LEA.HI.X R23, R26, R23, RZ, 0x1e, P3 ;  /* 0x000000171a177211 */ /* 0x000fe400018ff4ff */
[----:B------:R-:W-:Y:S02]  /*5be0*/  IADD3 R25, P5, PT, R28, -0x60000000, RZ ;  /* 0xa00000001c197810 */ /* 0x000fe40007fbe0ff */
[----:B------:R-:W-:Y:S02]  /*5bf0*/  ISETP.GE.U32.AND.EX P0, PT, R24, R37, PT, P0 ;  /* 0x000000251800720c */ /* 0x000fe40003f06100 */
[----:B------:R-:W-:Y:S02]  /*5c00*/  SEL R19, R30, R31, P1 ;  /* 0x0000001f1e137207 */ /* 0x000fe40000800000 */
[----:B------:R-:W-:Y:S02]  /*5c10*/  ISETP.NE.U32.AND P3, PT, R14, R7, PT ;  /* 0x000000070e00720c */ /* 0x000fe40003f65070 */
[----:B------:R-:W-:-:S02]  /*5c20*/  ISETP.GE.U32.AND P1, PT, R13, R29, PT ;  /* 0x0000001d0d00720c */ /* 0x000fc40003f26070 */
[----:B------:R-:W-:Y:S02]  /*5c30*/  SEL R18, R25, R28, !P0 ;  /* 0x0000001c19127207 */ /* 0x000fe40004000000 */
[----:B------:R-:W-:Y:S02]  /*5c40*/  ISETP.NE.AND.EX P3, PT, R9, R8, PT, P3 ;  /* 0x000000080900720c */ /* 0x000fe40003f65330 */
        /* <DEDUP_REMOVED lines=18> */
.L_x_12:
[----:B------:R-:W-:Y:S05]  /*5d70*/  BSYNC.RECONVERGENT B1 ;  /* 0x0000000000017941 */ /* 0x000fea0003800200 */
.L_x_11:
[----:B------:R-:W-:Y:S02]  /*5d80*/  ISETP.GT.U32.AND P0, PT, R5, 0x1, PT ;  /* 0x000000010500780c */ /* 0x000fe40003f04070 */
[----:B------:R-:W-:Y:S02]  /*5d90*/  IADD3 R7, P1, PT, R7, 0x1, RZ ;  /* 0x0000000107077810 */ /* 0x000fe40007f3e0ff */
[----:B------:R-:W-:Y:S02]  /*5da0*/  ISETP.GT.U32.AND.EX P0, PT, R6, RZ, PT, P0 ;  /* 0x000000ff0600720c */ /* 0x000fe40003f04100 */
[----:B------:R-:W-:Y:S01]  /*5db0*/  SHF.R.U64 R5, R5, 0x1, R6 ;  /* 0x0000000105057819 */ /* 0x000fe20000001206 */
[----:B------:R-:W-:Y:S01]  /*5dc0*/  IMAD.X R8, RZ, RZ, R8, P1 ;  /* 0x000000ffff087224 */ /* 0x000fe200008e0608 */
[----:B------:R-:W-:-:S09]  /*5dd0*/  SHF.R.U32.HI R6, RZ, 0x1, R6 ;  /* 0x00000001ff067819 */ /* 0x000fd20000011606 */
[----:B------:R-:W-:Y:S05]  /*5de0*/  @P0 BRA `(.L_x_17) ;  /* 0xffffffd000bc0947 */ /* 0x000fea000383ffff */
.L_x_10:
[----:B------:R-:W-:Y:S05]  /*5df0*/  BSYNC.RECONVERGENT B0 ;  /* 0x0000000000007941 */ /* 0x000fea0003800200 */
.L_x_9:
[----:B------:R-:W1:Y:S01]  /*5e00*/  S2UR UR6, SR_CgaCtaId ;  /* 0x00000000000679c3 */ /* 0x000e620000008800 */
[----:B------:R-:W-:Y:S01]  /*5e10*/  UMOV UR5, 0x400 ;  /* 0x0000040000057882 */ /* 0x000fe20000000000 */
[----:B------:R-:W-:Y:S01]  /*5e20*/  ISETP.GE.U32.AND P0, PT, R44, 0x1, PT ;  /* 0x000000012c00780c */ /* 0x000fe20003f06070 */
[----:B------:R-:W-:-:S03]  /*5e30*/  UIADD3 UR4, UPT, UPT, UR5, 0x600, URZ ;  /* 0x0000060005047890 */ /* 0x000fc6000fffe0ff */
[----:B------:R-:W-:Y:S01]  /*5e40*/  ISETP.GE.AND.EX P0, PT, R45, RZ, PT, P0 ;  /* 0x000000ff2d00720c */ /* 0x000fe20003f06300 */
[----:B-1----:R-:W-:-:S06]  /*5e50*/  ULEA UR4, UR6, UR4, 0x18 ;  /* 0x0000000406047291 */ /* 0x002fcc000f8ec0ff */
[----:B0-----:R-:W-:-:S05]  /*5e60*/  LEA R5, R3, UR4, 0x3 ;  /* 0x0000000403057c11 */ /* 0x001fca000f8e18ff */
[----:B------:R0:W-:Y:S01]  /*5e70*/  STS.64 [R5], R16 ;  /* 0x0000001005007388 */ /* 0x0001e20000000a00 */
[----:B------:R-:W-:Y:S05]  /*5e80*/  @!P0 EXIT ;  /* 0x000000000000894d */ /* 0x000fea0003800000 */
[----:B-----5:R-:W1:Y:S01]  /*5e90*/  LDC.64 R18, c[0x0][0x390] ;  /* 0x0000e400ff127b82 */ /* 0x020e620000000a00 */
[----:B------:R-:W-:Y:S01]  /*5ea0*/  LOP3.LUT R7, R0, 0xffff, RZ, 0xc0, !PT ;  /* 0x0000ffff00077812 */ /* 0x000fe200078ec0ff */
[----:B------:R-:W-:Y:S01]  /*5eb0*/  UIADD3 UR4, UPT, UPT, UR5, 0xc00, URZ ;  /* 0x00000c0005047890 */ /* 0x000fe2000fffe0ff */
[----:B------:R-:W-:Y:S01]  /*5ec0*/  IMAD.MOV.U32 R9, RZ, RZ, -0x3 ;  /* 0xfffffffdff097424 */ /* 0x000fe200078e00ff */
[----:B------:R-:W-:Y:S01]  /*5ed0*/  ULEA UR7, UR6, UR5, 0x18 ;  /* 0x0000000506077291 */ /* 0x000fe2000f8ec0ff */
[----:B------:R-:W-:Y:S01]  /*5ee0*/  SHF.R.U32.HI R4, RZ, 0x2, R7 ;  /* 0x00000002ff047819 */ /* 0x000fe20000011607 */
[----:B------:R-:W-:Y:S01]  /*5ef0*/  ULEA UR5, UR6, UR4, 0x18 ;  /* 0x0000000406057291 */ /* 0x000fe2000f8ec0ff */
[C---:B------:R-:W-:Y:S01]  /*5f00*/  LOP3.LUT P1, RZ, R7.reuse, 0x3, RZ, 0xc0, !PT ;  /* 0x0000000307ff7812 */ /* 0x040fe2000782c0ff */
[----:B------:R-:W-:Y:S01]  /*5f10*/  IMAD.SHL.U32 R7, R7, 0x8, RZ ;  /* 0x0000000807077824 */ /* 0x000fe200078e00ff */
[----:B------:R-:W2:Y:S01]  /*5f20*/  LDCU.64 UR10, c[0x0][0x388] ;  /* 0x00007100ff0a77ac */ /* 0x000ea20008000a00 */
[----:B------:R-:W-:Y:S01]  /*5f30*/  IMAD R4, R4, R9, 0x6 ;  /* 0x0000000604047424 */ /* 0x000fe200078e0209 */
[----:B------:R-:W-:-:S02]  /*5f40*/  LEA R6, R3, UR7, 0x3 ;  /* 0x0000000703067c11 */ /* 0x000fc4000f8e18ff */
[----:B------:R-:W-:Y:S01]  /*5f50*/  LOP3.LUT R7, R7, 0x18, RZ, 0xc0, !PT ;  /* 0x0000001807077812 */ /* 0x000fe200078ec0ff */
[----:B------:R-:W-:Y:S01]  /*5f60*/  UMOV UR4, URZ ;  /* 0x000000ff00047c82 */ /* 0x000fe20008000000 */
[----:B------:R-:W-:Y:S01]  /*5f70*/  LEA R3, R3, UR5, 0x2 ;  /* 0x0000000503037c11 */ /* 0x000fe2000f8e10ff */
[----:B------:R-:W-:Y:S01]  /*5f80*/  UMOV UR5, URZ ;  /* 0x000000ff00057c82 */ /* 0x000fe20008000000 */
[----:B------:R-:W-:-:S05]  /*5f90*/  UMOV UR6, URZ ;  /* 0x000000ff00067c82 */ /* 0x000fca0008000000 */
.L_x_20:
[----:B------:R-:W3:Y:S01]  /*5fa0*/  LDS.64 R10, [R6] ;  /* 0x00000000060a7984 */ /* 0x000ee20000000a00 */
[----:B------:R-:W-:Y:S03]  /*5fb0*/  BSSY.RECONVERGENT B0, `(.L_x_18) ;  /* 0x000003d000007945 */ /* 0x000fe60003800200 */
[----:B------:R-:W4:Y:S01]  /*5fc0*/  LDS.64 R8, [R5] ;  /* 0x0000000005087984 */ /* 0x000f220000000a00 */
[----:B---3--:R-:W-:-:S04]  /*5fd0*/  IADD3 R13, P0, PT, -R10, -0x60000000, RZ ;  /* 0xa00000000a0d7810 */ /* 0x008fc80007f1e1ff */
[----:B0-----:R-:W-:Y:S01]  /*5fe0*/  IADD3.X R12, PT, PT, ~R11, 0x3ffffff, RZ, P0, !PT ;  /* 0x03ffffff0b0c7810 */ /* 0x001fe200007fe5ff */
[----:B----4-:R-:W-:Y:S01]  /*5ff0*/  IMAD.WIDE.U32 R10, R13, 0x6, R8 ;  /* 0x000000060d0a7825 */ /* 0x010fe200078e0008 */
[----:B------:R-:W-:Y:S03]  /*6000*/  STS.64 [R6], R8 ;  /* 0x0000000806007388 */ /* 0x000fe60000000a00 */
        /* <DEDUP_REMOVED lines=15> */
[----:B------:R-:W-:-:S02]  /*6100*/  SEL R10, R10, R13, P0 ;  /* 0x0000000d0a0a7207 */ /* 0x000fc40000000000 */
[----:B------:R-:W-:-:S04]  /*6110*/  SEL R11, R11, R12, P0 ;  /* 0x0000000c0b0b7207 */ /* 0x000fc80000000000 */
[--C-:B------:R-:W-:Y:S01]  /*6120*/  SHF.R.U32.HI R23, RZ, 0x1a, R11.reuse ;  /* 0x0000001aff177819 */ /* 0x100fe2000001160b */
[----:B------:R-:W-:Y:S01]  /*6130*/  STS.64 [R5], R10 ;  /* 0x0000000a05007388 */ /* 0x000fe20000000a00 */
[----:B0-----:R-:W-:-:S03]  /*6140*/  SHF.R.U64 R17, R10, 0x1a, R11 ;  /* 0x0000001a0a117819 */ /* 0x001fc6000000120b */
[----:B------:R-:W-:-:S04]  /*6150*/  IMAD.WIDE.U32 R12, R23, 0x601, RZ ;  /* 0x00000601170c7825 */ /* 0x000fc800078e00ff */
[----:B------:R-:W-:-:S04]  /*6160*/  IMAD.WIDE.U32 R14, P0, R17, 0x40, R12 ;  /* 0x00000040110e7825 */ /* 0x000fc8000780000c */
[----:B------:R-:W-:-:S04]  /*6170*/  IMAD.WIDE.U32 R12, R17, 0x601, RZ ;  /* 0x00000601110c7825 */ /* 0x000fc800078e00ff */
[----:B------:R-:W-:Y:S01]  /*6180*/  IMAD.X R17, RZ, RZ, RZ, P0 ;  /* 0x000000ffff117224 */ /* 0x000fe200000e06ff */
[----:B------:R-:W-:Y:S01]  /*6190*/  IADD3 RZ, P0, PT, R13, R14, RZ ;  /* 0x0000000e0dff7210 */ /* 0x000fe20007f1e0ff */
[----:B------:R-:W-:-:S04]  /*61a0*/  IMAD.MOV.U32 R16, RZ, RZ, R15 ;  /* 0x000000ffff107224 */ /* 0x000fc800078e000f */
[----:B------:R-:W-:Y:S01]  /*61b0*/  IMAD.WIDE.U32.X R12, R23, 0x40, R16, P0 ;  /* 0x00000040170c7825 */ /* 0x000fe200000e0410 */
[----:B------:R-:W-:-:S04]  /*61c0*/  PRMT R16, R0, 0x9910, RZ ;  /* 0x0000991000107816 */ /* 0x000fc800000000ff */
[----:B------:R-:W-:Y:S02]  /*61d0*/  SHF.R.U64 R13, R12, 0x3, R13 ;  /* 0x000000030c0d7819 */ /* 0x000fe4000000120d */
[----:B------:R-:W-:Y:S02]  /*61e0*/  ISETP.NE.AND P0, PT, R16, RZ, PT ;  /* 0x000000ff1000720c */ /* 0x000fe40003f05270 */
[----:B------:R-:W-:-:S04]  /*61f0*/  SHF.L.U32 R22, R13, R4, RZ ;  /* 0x000000040d167219 */ /* 0x000fc800000006ff */
[----:B------:R-:W-:-:S04]  /*6200*/  LOP3.LUT R22, R22, 0xff, RZ, 0xc0, !PT ;  /* 0x000000ff16167812 */ /* 0x000fc800078ec0ff */
[----:B------:R-:W-:-:S05]  /*6210*/  SHF.L.U32 R22, R22, R7, RZ ;  /* 0x0000000716167219 */ /* 0x000fca00000006ff */
[----:B------:R-:W-:Y:S01]  /*6220*/  STS [R3], R22 ;  /* 0x0000001603007388 */ /* 0x000fe20000000800 */
[----:B------:R-:W-:Y:S06]  /*6230*/  BAR.SYNC.DEFER_BLOCKING 0x0 ;  /* 0x0000000000007b1d */ /* 0x000fec0000010000 */
[----:B------:R-:W-:Y:S04]  /*6240*/  @!P1 LDS R12, [R3] ;  /* 0x00000000030c9984 */ /* 0x000fe80000000800 */
[----:B------:R-:W-:Y:S04]  /*6250*/  @!P1 LDS R13, [R3+0x4] ;  /* 0x00000400030d9984 */ /* 0x000fe80000000800 */
[----:B------:R-:W0:Y:S04]  /*6260*/  @!P1 LDS R14, [R3+0x8] ;  /* 0x00000800030e9984 */ /* 0x000e280000000800 */
[----:B------:R-:W3:Y:S01]  /*6270*/  @!P1 LDS R15, [R3+0xc] ;  /* 0x00000c00030f9984 */ /* 0x000ee20000000800 */
[----:B0-----:R-:W-:-:S05]  /*6280*/  @!P1 IADD3 R12, PT, PT, R14, R13, R12 ;  /* 0x0000000d0e0c9210 */ /* 0x001fca0007ffe00c */
[----:B---3--:R-:W-:-:S05]  /*6290*/  @!P1 IMAD.IADD R12, R12, 0x1, R15 ;  /* 0x000000010c0c9824 */ /* 0x008fca00078e020f */
[----:B------:R0:W-:Y:S01]  /*62a0*/  @!P1 STS [R3], R12 ;  /* 0x0000000c03009388 */ /* 0x0001e20000000800 */
[----:B------:R-:W-:Y:S06]  /*62b0*/  BAR.SYNC.DEFER_BLOCKING 0x0 ;  /* 0x0000000000007b1d */ /* 0x000fec0000010000 */
[----:B------:R-:W-:Y:S05]  /*62c0*/  @P0 BRA `(.L_x_19) ;  /* 0x00000000002c0947 */ /* 0x000fea0003800000 */
[----:B------:R-:W-:Y:S01]  /*62d0*/  LDS R8, [R3] ;  /* 0x0000000003087984 */ /* 0x000fe20000000800 */
[----:B------:R-:W-:-:S03]  /*62e0*/  IADD3 R11, P0, PT, R20, UR5, RZ ;  /* 0x00000005140b7c10 */ /* 0x000fc6000ff1e0ff */
[----:B------:R-:W-:Y:S01]  /*62f0*/  LDS R9, [R3+0x10] ;  /* 0x0000100003097984 */ /* 0x000fe20000000800 */
[----:B------:R-:W-:-:S03]  /*6300*/  IADD3.X R14, PT, PT, R2, UR6, RZ, P0, !PT ;  /* 0x00000006020e7c10 */ /* 0x000fc600087fe4ff */
[----:B------:R-:W0:Y:S02]  /*6310*/  LDS R10, [R3+0x20] ;  /* 0x00002000030a7984 */ /* 0x000e240000000800 */
[----:B0-----:R-:W-:Y:S02]  /*6320*/  IADD3 R12, PT, PT, R10, R9, R8 ;  /* 0x000000090a0c7210 */ /* 0x001fe40007ffe008 */
[C---:B--2---:R-:W-:Y:S02]  /*6330*/  LEA R10, P0, R11.reuse, UR10, 0x3 ;  /* 0x0000000a0b0a7c11 */ /* 0x044fe4000f8018ff */
[----:B------:R-:W0:Y:S02]  /*6340*/  I2F.F64.U32 R8, R12 ;  /* 0x0000000c00087312 */ /* 0x000e240000201800 */
[----:B------:R-:W-:Y:S01]  /*6350*/  LEA.HI.X R11, R11, UR11, R14, 0x3, P0 ;  /* 0x0000000b0b0b7c11 */ /* 0x000fe200080f1c0e */
[----:B0-----:R-:W-:-:S07]  /*6360*/  DMUL R8, R8, 2.3283064365386962891e-10 ;  /* 0x3df0000008087828 */ /* 0x001fce0000000000 */
[----:B------:R3:W-:Y:S04]  /*6370*/  STG.E.64 desc[UR8][R10.64], R8 ;  /* 0x000000080a007986 */ /* 0x0007e8000c101b08 */
.L_x_19:
[----:B--2---:R-:W-:Y:S05]  /*6380*/  BSYNC.RECONVERGENT B0 ;  /* 0x0000000000007941 */ /* 0x004fea0003800200 */
.L_x_18:
[----:B-1-3--:R-:W2:Y:S01]  /*6390*/  LDG.E.64 R8, desc[UR8][R18.64] ;  /* 0x0000000812087981 */ /* 0x00aea2000c1e1b00 */
[----:B------:R-:W-:-:S07]  /*63a0*/  UIADD3 UR5, UPT, UPT, UR4, 0x1, URZ ;  /* 0x0000000104057890 */ /* 0x000fce000fffe0ff */
[----:B------:R-:W-:Y:S01]  /*63b0*/  UMOV UR4, UR5 ;  /* 0x0000000500047c82 */ /* 0x000fe20008000000 */
[----:B--2---:R-:W-:-:S04]  /*63c0*/  ISETP.GT.U32.AND P0, PT, R8, UR5, PT ;  /* 0x0000000508007c0c */ /* 0x004fc8000bf04070 */
[----:B------:R-:W-:-:S13]  /*63d0*/  ISETP.GT.AND.EX P0, PT, R9, RZ, PT, P0 ;  /* 0x000000ff0900720c */ /* 0x000fda0003f04300 */
[----:B------:R-:W-:Y:S05]  /*63e0*/  @P0 BRA `(.L_x_20) ;  /* 0xfffffff800ec0947 */ /* 0x000fea000383ffff */
[----:B------:R-:W-:Y:S05]  /*63f0*/  EXIT ;  /* 0x000000000000794d */ /* 0x000fea0003800000 */
.L_x_21:
[----:B------:R-:W-:-:S00]  /*6400*/  BRA `(.L_x_21) ;  /* 0xfffffffc00fc7947 */ /* 0x000fc0000383ffff */
[----:B------:R-:W-:-:S00]  /*6410*/  NOP ;  /* 0x0000000000007918 */ /* 0x000fc00000000000 */
        /* <DEDUP_REMOVED lines=14> */
.L_x_66:


//--------------------- .text._Z34gq58x3_kernel_generate_array_floatP12gq58x3_statePfPl --------------------------
	.section	.text._Z34gq58x3_kernel_generate_array_floatP12gq58x3_statePfPl,"ax",@progbits
	.align	128
        .global         _Z34gq58x3_kernel_generate_array_floatP12gq58x3_statePfPl
        .type           _Z34gq58x3_kernel_generate_array_floatP12gq58x3_statePfPl,@function
        .size           _Z34gq58x3_kernel_generate_array_floatP12gq58x3_statePfPl,(.L_x_67 - _Z34gq58x3_kernel_generate_array_floatP12gq58x3_statePfPl)
        .other          _Z34gq58x3_kernel_generate_array_floatP12gq58x3_statePfPl,@"STO_CUDA_ENTRY STV_DEFAULT"
_Z34gq58x3_kernel_generate_array_floatP12gq58x3_statePfPl:
.text._Z34gq58x3_kernel_generate_array_floatP12gq58x3_statePfPl:
        /* <DEDUP_REMOVED lines=40> */
.L_x_30:
        /* <DEDUP_REMOVED lines=50> */
.L_x_28:
        /* <DEDUP_REMOVED lines=318> */
.L_x_27:
[----:B------:R-:W-:Y:S05]  /*1980*/  BSYNC.RECONVERGENT B2 ;  /* 0x0000000000027941 */ /* 0x000fea0003800200 */
.L_x_26:
        /* <DEDUP_REMOVED lines=28> */
.L_x_29:
        /* <DEDUP_REMOVED lines=321> */
.L_x_25:
[----:B------:R-:W-:Y:S05]  /*2f60*/  BSYNC.RECONVERGENT B1 ;  /* 0x0000000000017941 */ /* 0x000fea0003800200 */
.L_x_24:
[C---:B------:R-:W-:Y:S02]  /*2f70*/  ISETP.GT.U32.AND P0, PT, R6.reuse, 0x1, PT ;  /* 0x000000010600780c */ /* 0x040fe40003f04070 */
[----:B------:R-:W-:Y:S02]  /*2f80*/  IADD3 R3, P1, PT, R3, 0x1, RZ ;  /* 0x0000000103037810 */ /* 0x000fe40007f3e0ff */
[----:B------:R-:W-:Y:S02]  /*2f90*/  ISETP.GT.U32.AND.EX P0, PT, R5, RZ, PT, P0 ;  /* 0x000000ff0500720c */ /* 0x000fe40003f04100 */
[--C-:B------:R-:W-:Y:S01]  /*2fa0*/  SHF.R.U64 R6, R6, 0x1, R5.reuse ;  /* 0x0000000106067819 */ /* 0x100fe20000001205 */
[----:B------:R-:W-:Y:S01]  /*2fb0*/  IMAD.X R4, RZ, RZ, R4, P1 ;  /* 0x000000ffff047224 */ /* 0x000fe200008e0604 */
[----:B------:R-:W-:-:S09]  /*2fc0*/  SHF.R.U32.HI R5, RZ, 0x1, R5 ;  /* 0x00000001ff057819 */ /* 0x000fd20000011605 */
[----:B------:R-:W-:Y:S05]  /*2fd0*/  @P0 BRA `(.L_x_30) ;  /* 0xffffffd000a80947 */ /* 0x000fea000383ffff */
.L_x_23:
[----:B------:R-:W-:Y:S05]  /*2fe0*/  BSYNC.RECONVERGENT B0 ;  /* 0x0000000000007941 */ /* 0x000fea0003800200 */
.L_x_22:
        /* <DEDUP_REMOVED lines=15> */
.L_x_39:
        /* <DEDUP_REMOVED lines=51> */
.L_x_37:
        /* <DEDUP_REMOVED lines=317> */
.L_x_36:
[----:B------:R-:W-:Y:S05]  /*47e0*/  BSYNC.RECONVERGENT B2 ;  /* 0x0000000000027941 */ /* 0x000fea0003800200 */
.L_x_35:
        /* <DEDUP_REMOVED lines=26> */
.L_x_38:
        /* <DEDUP_REMOVED lines=318> */
.L_x_34:
[----:B------:R-:W-:Y:S05]  /*5d70*/  BSYNC.RECONVERGENT B1 ;  /* 0x0000000000017941 */ /* 0x000fea0003800200 */
.L_x_33:
[----:B------:R-:W-:Y:S02]  /*5d80*/  ISETP.GT.U32.AND P0, PT, R5, 0x1, PT ;  /* 0x000000010500780c */ /* 0x000fe40003f04070 */
[----:B------:R-:W-:Y:S02]  /*5d90*/  IADD3 R7, P1, PT, R7, 0x1, RZ ;  /* 0x0000000107077810 */ /* 0x000fe40007f3e0ff */
[----:B------:R-:W-:Y:S02]  /*5da0*/  ISETP.GT.U32.AND.EX P0, PT, R6, RZ, PT, P0 ;  /* 0x000000ff0600720c */ /* 0x000fe40003f04100 */
[----:B------:R-:W-:Y:S01]  /*5db0*/  SHF.R.U64 R5, R5, 0x1, R6 ;  /* 0x0000000105057819 */ /* 0x000fe20000001206 */
[----:B------:R-:W-:Y:S01]  /*5dc0*/  IMAD.X R8, RZ, RZ, R8, P1 ;  /* 0x000000ffff087224 */ /* 0x000fe200008e0608 */
[----:B------:R-:W-:-:S09]  /*5dd0*/  SHF.R.U32.HI R6, RZ, 0x1, R6 ;  /* 0x00000001ff067819 */ /* 0x000fd20000011606 */
[----:B------:R-:W-:Y:S05]  /*5de0*/  @P0 BRA `(.L_x_39) ;  /* 0xffffffd000bc0947 */ /* 0x000fea000383ffff */
.L_x_32:
[----:B------:R-:W-:Y:S05]  /*5df0*/  BSYNC.RECONVERGENT B0 ;  /* 0x0000000000007941 */ /* 0x000fea0003800200 */
.L_x_31:
        /* <DEDUP_REMOVED lines=26> */
.L_x_42:
        /* <DEDUP_REMOVED lines=54> */
[----:B0-----:R-:W-:-:S03]  /*6300*/  IADD3.X R12, PT, PT, R2, UR6, RZ, P0, !PT ;  /* 0x00000006020c7c10 */ /* 0x001fc600087fe4ff */
[----:B------:R-:W0:Y:S02]  /*6310*/  LDS R10, [R3+0x20] ;  /* 0x00002000030a7984 */ /* 0x000e240000000800 */
[----:B0-----:R-:W-:Y:S02]  /*6320*/  IADD3 R9, PT, PT, R10, R9, R8 ;  /* 0x000000090a097210 */ /* 0x001fe40007ffe008 */
[C---:B--2---:R-:W-:Y:S02]  /*6330*/  LEA R8, P0, R11.reuse, UR10, 0x2 ;  /* 0x0000000a0b087c11 */ /* 0x044fe4000f8010ff */
[----:B------:R-:W-:Y:S02]  /*6340*/  I2FP.F32.U32 R10, R9 ;  /* 0x00000009000a7245 */ /* 0x000fe40000201000 */
[----:B------:R-:W-:-:S03]  /*6350*/  LEA.HI.X R9, R11, UR11, R12, 0x2, P0 ;  /* 0x0000000b0b097c11 */ /* 0x000fc600080f140c */
[----:B------:R-:W-:-:S05]  /*6360*/  FMUL R11, R10, 2.3283064365386962891e-10 ;  /* 0x2f8000000a0b7820 */ /* 0x000fca0000400000 */
[----:B------:R3:W-:Y:S02]  /*6370*/  STG.E desc[UR8][R8.64], R11 ;  /* 0x0000000b08007986 */ /* 0x0007e4000c101908 */
.L_x_41:
[----:B--2---:R-:W-:Y:S05]  /*6380*/  BSYNC.RECONVERGENT B0 ;  /* 0x0000000000007941 */ /* 0x004fea0003800200 */
.L_x_40:
[----:B-1-3--:R-:W2:Y:S01]  /*6390*/  LDG.E.64 R8, desc[UR8][R18.64] ;  /* 0x0000000812087981 */ /* 0x00aea2000c1e1b00 */
[----:B------:R-:W-:-:S07]  /*63a0*/  UIADD3 UR5, UPT, UPT, UR4, 0x1, URZ ;  /* 0x0000000104057890 */ /* 0x000fce000fffe0ff */
[----:B------:R-:W-:Y:S01]  /*63b0*/  UMOV UR4, UR5 ;  /* 0x0000000500047c82 */ /* 0x000fe20008000000 */
[----:B--2---:R-:W-:-:S04]  /*63c0*/  ISETP.GT.U32.AND P0, PT, R8, UR5, PT ;  /* 0x0000000508007c0c */ /* 0x004fc8000bf04070 */
[----:B------:R-:W-:-:S13]  /*63d0*/  ISETP.GT.AND.EX P0, PT, R9, RZ, PT, P0 ;  /* 0x000000ff0900720c */ /* 0x000fda0003f04300 */
[----:B------:R-:W-:Y:S05]  /*63e0*/  @P0 BRA `(.L_x_42) ;  /* 0xfffffff800ec0947 */ /* 0x000fea000383ffff */
[----:B------:R-:W-:Y:S05]  /*63f0*/  EXIT ;  /* 0x000000000000794d */ /* 0x000fea0003800000 */
.L_x_43:
        /* <DEDUP_REMOVED lines=16> */
.L_x_67:


//--------------------- .text._Z28gq58x3_kernel_generate_arrayP12gq58x3_statePjPl --------------------------
	.section	.text._Z28gq58x3_kernel_generate_arrayP12gq58x3_statePjPl,"ax",@progbits
	.align	128
        .global         _Z28gq58x3_kernel_generate_arrayP12gq58x3_statePjPl
        .type           _Z28gq58x3_kernel_generate_arrayP12gq58x3_statePjPl,@function
        .size           _Z28gq58x3_kernel_generate_arrayP12gq58x3_statePjPl,(.L_x_68 - _Z28gq58x3_kernel_generate_arrayP12gq58x3_statePjPl)
        .other          _Z28gq58x3_kernel_generate_arrayP12gq58x3_statePjPl,@"STO_CUDA_ENTRY STV_DEFAULT"
_Z28gq58x3_kernel_generate_arrayP12gq58x3_statePjPl:
.text._Z28gq58x3_kernel_generate_arrayP12gq58x3_statePjPl:
        /* <DEDUP_REMOVED lines=40> */
.L_x_52:
        /* <DEDUP_REMOVED lines=50> */
.L_x_50:
        /* <DEDUP_REMOVED lines=318> */
.L_x_49:
[----:B------:R-:W-:Y:S05]  /*1980*/  BSYNC.RECONVERGENT B2 ;  /* 0x0000000000027941 */ /* 0x000fea0003800200 */
.L_x_48:
        /* <DEDUP_REMOVED lines=28> */
.L_x_51:
        /* <DEDUP_REMOVED lines=321> */
.L_x_47:
[----:B------:R-:W-:Y:S05]  /*2f60*/  BSYNC.RECONVERGENT B1 ;  /* 0x0000000000017941 */ /* 0x000fea0003800200 */
.L_x_46:
[C---:B------:R-:W-:Y:S02]  /*2f70*/  ISETP.GT.U32.AND P0, PT, R6.reuse, 0x1, PT ;  /* 0x000000010600780c */ /* 0x040fe40003f04070 */
[----:B------:R-:W-:Y:S02]  /*2f80*/  IADD3 R3, P1, PT, R3, 0x1, RZ ;  /* 0x0000000103037810 */ /* 0x000fe40007f3e0ff */
[----:B------:R-:W-:Y:S02]  /*2f90*/  ISETP.GT.U32.AND.EX P0, PT, R5, RZ, PT, P0 ;  /* 0x000000ff0500720c */ /* 0x000fe40003f04100 */
[--C-:B------:R-:W-:Y:S01]  /*2fa0*/  SHF.R.U64 R6, R6, 0x1, R5.reuse ;  /* 0x0000000106067819 */ /* 0x100fe20000001205 */
[----:B------:R-:W-:Y:S01]  /*2fb0*/  IMAD.X R4, RZ, RZ, R4, P1 ;  /* 0x000000ffff047224 */ /* 0x000fe200008e0604 */
[----:B------:R-:W-:-:S09]  /*2fc0*/  SHF.R.U32.HI R5, RZ, 0x1, R5 ;  /* 0x00000001ff057819 */ /* 0x000fd20000011605 */
[----:B------:R-:W-:Y:S05]  /*2fd0*/  @P0 BRA `(.L_x_52) ;  /* 0xffffffd000a80947 */ /* 0x000fea000383ffff */
.L_x_45:
[----:B------:R-:W-:Y:S05]  /*2fe0*/  BSYNC.RECONVERGENT B0 ;  /* 0x0000000000007941 */ /* 0x000fea0003800200 */
.L_x_44:
        /* <DEDUP_REMOVED lines=15> */
.L_x_61:
        /* <DEDUP_REMOVED lines=51> */
.L_x_59:
        /* <DEDUP_REMOVED lines=317> */
.L_x_58:
[----:B------:R-:W-:Y:S05]  /*47e0*/  BSYNC.RECONVERGENT B2 ;  /* 0x0000000000027941 */ /* 0x000fea0003800200 */
.L_x_57:
        /* <DEDUP_REMOVED lines=26> */
.L_x_60:
        /* <DEDUP_REMOVED lines=318> */
.L_x_56:
[----:B------:R-:W-:Y:S05]  /*5d70*/  BSYNC.RECONVERGENT B1 ;  /* 0x0000000000017941 */ /* 0x000fea0003800200 */
.L_x_55:
[----:B------:R-:W-:Y:S02]  /*5d80*/  ISETP.GT.U32.AND P0, PT, R5, 0x1, PT ;  /* 0x000000010500780c */ /* 0x000fe40003f04070 */
[----:B------:R-:W-:Y:S02]  /*5d90*/  IADD3 R7, P1, PT, R7, 0x1, RZ ;  /* 0x0000000107077810 */ /* 0x000fe40007f3e0ff */
[----:B------:R-:W-:Y:S02]  /*5da0*/  ISETP.GT.U32.AND.EX P0, PT, R6, RZ, PT, P0 ;  /* 0x000000ff0600720c */ /* 0x000fe40003f04100 */
[----:B------:R-:W-:Y:S01]  /*5db0*/  SHF.R.U64 R5, R5, 0x1, R6 ;  /* 0x0000000105057819 */ /* 0x000fe20000001206 */
[----:B------:R-:W-:Y:S01]  /*5dc0*/  IMAD.X R8, RZ, RZ, R8, P1 ;  /* 0x000000ffff087224 */ /* 0x000fe200008e0608 */
[----:B------:R-:W-:-:S09]  /*5dd0*/  SHF.R.U32.HI R6, RZ, 0x1, R6 ;  /* 0x00000001ff067819 */ /* 0x000fd20000011606 */
[----:B------:R-:W-:Y:S05]  /*5de0*/  @P0 BRA `(.L_x_61) ;  /* 0xffffffd000bc0947 */ /* 0x000fea000383ffff */
.L_x_54:
[----:B------:R-:W-:Y:S05]  /*5df0*/  BSYNC.RECONVERGENT B0 ;  /* 0x0000000000007941 */ /* 0x000fea0003800200 */
.L_x_53:
        /* <DEDUP_REMOVED lines=26> */
.L_x_64:
        /* <DEDUP_REMOVED lines=54> */
[----:B------:R-:W-:Y:S02]  /*6300*/  IADD3.X R14, PT, PT, R2, UR6, RZ, P0, !PT ;  /* 0x00000006020e7c10 */ /* 0x000fe400087fe4ff */
[C---:B--2---:R-:W-:Y:S01]  /*6310*/  LEA R8, P0, R9.reuse, UR10, 0x2 ;  /* 0x0000000a09087c11 */ /* 0x044fe2000f8010ff */
[----:B0-----:R-:W0:Y:S03]  /*6320*/  LDS R12, [R3+0x20] ;  /* 0x00002000030c7984 */ /* 0x001e260000000800 */
[----:B------:R-:W-:Y:S02]  /*6330*/  LEA.HI.X R9, R9, UR11, R14, 0x2, P0 ;  /* 0x0000000b09097c11 */ /* 0x000fe400080f140e */
[----:B0-----:R-:W-:-:S05]  /*6340*/  IADD3 R11, PT, PT, R12, R11, R10 ;  /* 0x0000000b0c0b7210 */ /* 0x001fca0007ffe00a */
[----:B------:R3:W-:Y:S02]  /*6350*/  STG.E desc[UR8][R8.64], R11 ;  /* 0x0000000b08007986 */ /* 0x0007e4000c101908 */
.L_x_63:
[----:B--2---:R-:W-:Y:S05]  /*6360*/  BSYNC.RECONVERGENT B0 ;  /* 0x0000000000007941 */ /* 0x004fea0003800200 */
.L_x_62:
[----:B-1-3--:R-:W2:Y:S01]  /*6370*/  LDG.E.64 R8, desc[UR8][R18.64] ;  /* 0x0000000812087981 */ /* 0x00aea2000c1e1b00 */
[----:B------:R-:W-:-:S07]  /*6380*/  UIADD3 UR5, UPT, UPT, UR4, 0x1, URZ ;  /* 0x0000000104057890 */ /* 0x000fce000fffe0ff */
[----:B------:R-:W-:Y:S01]  /*6390*/  UMOV UR4, UR5 ;  /* 0x0000000500047c82 */ /* 0x000fe20008000000 */
[----:B--2---:R-:W-:-:S04]  /*63a0*/  ISETP.GT.U32.AND P0, PT, R8, UR5, PT ;  /* 0x0000000508007c0c */ /* 0x004fc8000bf04070 */
[----:B------:R-:W-:-:S13]  /*63b0*/  ISETP.GT.AND.EX P0, PT, R9, RZ, PT, P0 ;  /* 0x000000ff0900720c */ /* 0x000fda0003f04300 */
[----:B------:R-:W-:Y:S05]  /*63c0*/  @P0 BRA `(.L_x_64) ;  /* 0xfffffff800f40947 */ /* 0x000fea000383ffff */
[----:B------:R-:W-:Y:S05]  /*63d0*/  EXIT ;  /* 0x000000000000794d */ /* 0x000fea0003800000 */
.L_x_65:
        /* <DEDUP_REMOVED lines=10> */
.L_x_68:


//--------------------- .nv.shared._Z35gq58x3_kernel_generate_array_doubleP12gq58x3_statePdPl --------------------------
	.section	.nv.shared._Z35gq58x3_kernel_generate_array_doubleP12gq58x3_statePdPl,"aw",@nobits
	.sectionflags	@""
	.align	8
.nv.shared._Z35gq58x3_kernel_generate_array_doubleP12gq58x3_statePdPl:
	.zero		4864


//--------------------- .nv.shared.reserved.0     --------------------------
	.section	.nv.shared.reserved.0,"aw",@nobits
	.weak		__nv_reservedSMEM_offset_0_alias
	.size		__nv_reservedSMEM_offset_0_alias, 0, 64
	.other		__nv_reservedSMEM_offset_0_alias,@"STO_CUDA_RESERVED_SHARED STV_DEFAULT"
__nv_reservedSMEM_offset_0_alias:
	.zero		0
	.zero		64


//--------------------- .nv.shared._Z34gq58x3_kernel_generate_array_floatP12gq58x3_statePfPl --------------------------
	.section	.nv.shared._Z34gq58x3_kernel_generate_array_floatP12gq58x3_statePfPl,"aw",@nobits
	.sectionflags	@""
	.align	8
.nv.shared._Z34gq58x3_kernel_generate_array_floatP12gq58x3_statePfPl:
	.zero		4864


//--------------------- .nv.shared._Z28gq58x3_kernel_generate_arrayP12gq58x3_statePjPl --------------------------
	.section	.nv.shared._Z28gq58x3_kernel_generate_arrayP12gq58x3_statePjPl,"aw",@nobits
	.sectionflags	@""
	.align	8
.nv.shared._Z28gq58x3_kernel_generate_arrayP12gq58x3_statePjPl:
	.zero		4864


//--------------------- .nv.constant0._Z35gq58x3_kernel_generate_array_doubleP12gq58x3_statePdPl --------------------------
	.section	.nv.constant0._Z35gq58x3_kernel_generate_array_doubleP12gq58x3_statePdPl,"a",@progbits
	.sectionflags	@""
	.align	4
.nv.constant0._Z35gq58x3_kernel_generate_array_doubleP12gq58x3_statePdPl:
	.zero		920


//--------------------- .nv.constant0._Z34gq58x3_kernel_generate_array_floatP12gq58x3_statePfPl --------------------------
	.section	.nv.constant0._Z34gq58x3_kernel_generate_array_floatP12gq58x3_statePfPl,"a",@progbits
	.sectionflags	@""
	.align	4
.nv.constant0._Z34gq58x3_kernel_generate_array_floatP12gq58x3_statePfPl:
	.zero		920


//--------------------- .nv.constant0._Z28gq58x3_kernel_generate_arrayP12gq58x3_statePjPl --------------------------
	.section	.nv.constant0._Z28gq58x3_kernel_generate_arrayP12gq58x3_statePjPl,"a",@progbits
	.sectionflags	@""
	.align	4
.nv.constant0._Z28gq58x3_kernel_generate_arrayP12gq58x3_statePjPl:
	.zero		920


//--------------------- SYMBOLS --------------------------

	.type		.nv.reservedSmem.offset0,@object
	.size		.nv.reservedSmem.offset0,0x4
	.type		.nv.reservedSmem.cap,@object
	.size		.nv.reservedSmem.cap,0x4
